	.target	sm_90a

	.elftype	@"ET_EXEC"


//--------------------- .note.nv.tkinfo           --------------------------
	.section	.note.nv.tkinfo,"",@"SHT_NOTE"
	.sectionflags	@"SHF_NOTE_NV_TKINFO"
	.tkinfo
        /*0018*/ 	.word	0x00000002
        /*0030*/ 	.string	""
        /*0030*/ 	.string	"ptxas"
        /*0030*/ 	.string	"Cuda compilation tools, release 13.0, V13.0.88"
        /*0030*/ 	.string	"Build cuda_13.0.r13.0/compiler.36424714_0"
        /*0030*/ 	.string	"-arch sm_90a -m 64 "



//--------------------- .note.nv.cuinfo           --------------------------
	.section	.note.nv.cuinfo,"",@"SHT_NOTE"
	.sectionflags	@"SHF_NOTE_NV_CUINFO"
        /*0018*/ 	.short	0x0002
        /*001a*/ 	.short	0x005a
        /*001c*/ 	.short	0x0082
	.zero		2


//--------------------- .nv.info                  --------------------------
	.section	.nv.info,"",@"SHT_CUDA_INFO"
	.align	4


	//----- nvinfo : EIATTR_REGCOUNT
	.align		4
        /*0000*/ 	.byte	0x04, 0x2f
        /*0002*/ 	.short	(.L_15 - .L_14)
	.align		4
.L_14:
        /*0004*/ 	.word	index@(_ZN7cutlass13device_kernelINS_4gemm6kernel13GemmUniversalIN4cute5tupleIJiiiiEEENS1_10collective13CollectiveMmaINS1_34MainloopSm90TmaGmmaWarpSpecializedILi2ENS5_IJNS4_1CILi2EEENSA_ILi1EEESC_EEENS1_35KernelTmaWarpSpecializedCooperativeEEENS5_IJNSA_ILi256EEENSA_ILi48EEENSA_ILi128EEEEEENS_10bfloat16_tENS5_IJlSC_lEEESK_SL_NS4_8TiledMMAINS4_8MMA_AtomIJNS4_4SM904GMMA27MMA_64x16x16_F32BF16BF16_SSILNSP_5MajorE0ELSR_0ELNSP_7ScaleInE1ELSS_1EEEEEENS4_6LayoutISD_NS5_IJSC_NSA_ILi0EEESW_EEEEENS5_IJNS4_10UnderscoreESZ_SZ_EEEEENS4_13SM90_TMA_LOADENS4_14ComposedLayoutINS4_7SwizzleILi3ELi4ELi3EEENS4_18smem_ptr_flag_bitsILi16EEENSV_INS5_IJNSA_ILi8EEENSA_ILi64EEEEEENS5_IJS19_SC_EEEEEEEvNS4_8identityENS4_23SM90_TMA_LOAD_MULTICASTES1D_vS1E_EENS_8epilogue10collective6detail29Sm90TmaWarpSpecializedAdapterINS1I_15DefaultEpilogueISK_SL_SL_NS1H_6thread17LinearCombinationISK_Li1EffLNS1M_9ScaleType4KindE0ELNS_15FloatRoundStyleE2ESK_EENS1_15EpilogueDefaultEEEEEvvEEEEvNT_6ParamsE)
        /*0008*/ 	.word	0x000000a8


	//----- nvinfo : EIATTR_FRAME_SIZE
	.align		4
.L_15:
        /*000c*/ 	.byte	0x04, 0x11
        /*000e*/ 	.short	(.L_17 - .L_16)
	.align		4
.L_16:
        /*0010*/ 	.word	index@(_ZN7cutlass13device_kernelINS_4gemm6kernel13GemmUniversalIN4cute5tupleIJiiiiEEENS1_10collective13CollectiveMmaINS1_34MainloopSm90TmaGmmaWarpSpecializedILi2ENS5_IJNS4_1CILi2EEENSA_ILi1EEESC_EEENS1_35KernelTmaWarpSpecializedCooperativeEEENS5_IJNSA_ILi256EEENSA_ILi48EEENSA_ILi128EEEEEENS_10bfloat16_tENS5_IJlSC_lEEESK_SL_NS4_8TiledMMAINS4_8MMA_AtomIJNS4_4SM904GMMA27MMA_64x16x16_F32BF16BF16_SSILNSP_5MajorE0ELSR_0ELNSP_7ScaleInE1ELSS_1EEEEEENS4_6LayoutISD_NS5_IJSC_NSA_ILi0EEESW_EEEEENS5_IJNS4_10UnderscoreESZ_SZ_EEEEENS4_13SM90_TMA_LOADENS4_14ComposedLayoutINS4_7SwizzleILi3ELi4ELi3EEENS4_18smem_ptr_flag_bitsILi16EEENSV_INS5_IJNSA_ILi8EEENSA_ILi64EEEEEENS5_IJS19_SC_EEEEEEEvNS4_8identityENS4_23SM90_TMA_LOAD_MULTICASTES1D_vS1E_EENS_8epilogue10collective6detail29Sm90TmaWarpSpecializedAdapterINS1I_15DefaultEpilogueISK_SL_SL_NS1H_6thread17LinearCombinationISK_Li1EffLNS1M_9ScaleType4KindE0ELNS_15FloatRoundStyleE2ESK_EENS1_15EpilogueDefaultEEEEEvvEEEEvNT_6ParamsE)
        /*0014*/ 	.word	0x00000000


	//----- nvinfo : EIATTR_MIN_STACK_SIZE
	.align		4
.L_17:
        /*0018*/ 	.byte	0x04, 0x12
        /*001a*/ 	.short	(.L_19 - .L_18)
	.align		4
.L_18:
        /*001c*/ 	.word	index@(_ZN7cutlass13device_kernelINS_4gemm6kernel13GemmUniversalIN4cute5tupleIJiiiiEEENS1_10collective13CollectiveMmaINS1_34MainloopSm90TmaGmmaWarpSpecializedILi2ENS5_IJNS4_1CILi2EEENSA_ILi1EEESC_EEENS1_35KernelTmaWarpSpecializedCooperativeEEENS5_IJNSA_ILi256EEENSA_ILi48EEENSA_ILi128EEEEEENS_10bfloat16_tENS5_IJlSC_lEEESK_SL_NS4_8TiledMMAINS4_8MMA_AtomIJNS4_4SM904GMMA27MMA_64x16x16_F32BF16BF16_SSILNSP_5MajorE0ELSR_0ELNSP_7ScaleInE1ELSS_1EEEEEENS4_6LayoutISD_NS5_IJSC_NSA_ILi0EEESW_EEEEENS5_IJNS4_10UnderscoreESZ_SZ_EEEEENS4_13SM90_TMA_LOADENS4_14ComposedLayoutINS4_7SwizzleILi3ELi4ELi3EEENS4_18smem_ptr_flag_bitsILi16EEENSV_INS5_IJNSA_ILi8EEENSA_ILi64EEEEEENS5_IJS19_SC_EEEEEEEvNS4_8identityENS4_23SM90_TMA_LOAD_MULTICASTES1D_vS1E_EENS_8epilogue10collective6detail29Sm90TmaWarpSpecializedAdapterINS1I_15DefaultEpilogueISK_SL_SL_NS1H_6thread17LinearCombinationISK_Li1EffLNS1M_9ScaleType4KindE0ELNS_15FloatRoundStyleE2ESK_EENS1_15EpilogueDefaultEEEEEvvEEEEvNT_6ParamsE)
        /*0020*/ 	.word	0x00000000
.L_19:


//--------------------- .nv.compat                --------------------------
	.section	.nv.compat,"",@"SHT_CUDA_COMPAT_INFO"
	.align	4
        /*0000*/ 	.byte	0x02, 0x09, 0x01, 0x00, 0x02, 0x02, 0x04, 0x00, 0x02, 0x05, 0x05, 0x00, 0x03, 0x07, 0x01, 0x01
        /*0010*/ 	.byte	0x02, 0x03, 0x01, 0x00, 0x02, 0x06, 0x01, 0x00, 0x04, 0x0b, 0x08, 0x00, 0x00, 0x00, 0x00, 0x00
        /*0020*/ 	.byte	0x00, 0x00, 0x00, 0x00


//--------------------- .nv.info._ZN7cutlass13device_kernelINS_4gemm6kernel13GemmUniversalIN4cute5tupleIJiiiiEEENS1_10collective13CollectiveMmaINS1_34MainloopSm90TmaGmmaWarpSpecializedILi2ENS5_IJNS4_1CILi2EEENSA_ILi1EEESC_EEENS1_35KernelTmaWarpSpecializedCooperativeEEENS5_IJNSA_ILi256EEENSA_ILi48EEENSA_ILi128EEEEEENS_10bfloat16_tENS5_IJlSC_lEEESK_SL_NS4_8TiledMMAINS4_8MMA_AtomIJNS4_4SM904GMMA27MMA_64x16x16_F32BF16BF16_SSILNSP_5MajorE0ELSR_0ELNSP_7ScaleInE1ELSS_1EEEEEENS4_6LayoutISD_NS5_IJSC_NSA_ILi0EEESW_EEEEENS5_IJNS4_10UnderscoreESZ_SZ_EEEEENS4_13SM90_TMA_LOADENS4_14ComposedLayoutINS4_7SwizzleILi3ELi4ELi3EEENS4_18smem_ptr_flag_bitsILi16EEENSV_INS5_IJNSA_ILi8EEENSA_ILi64EEEEEENS5_IJS19_SC_EEEEEEEvNS4_8identityENS4_23SM90_TMA_LOAD_MULTICASTES1D_vS1E_EENS_8epilogue10collective6detail29Sm90TmaWarpSpecializedAdapterINS1I_15DefaultEpilogueISK_SL_SL_NS1H_6thread17LinearCombinationISK_Li1EffLNS1M_9ScaleType4KindE0ELNS_15FloatRoundStyleE2ESK_EENS1_15EpilogueDefaultEEEEEvvEEEEvNT_6ParamsE --------------------------
	.section	.nv.info._ZN7cutlass13device_kernelINS_4gemm6kernel13GemmUniversalIN4cute5tupleIJiiiiEEENS1_10collective13CollectiveMmaINS1_34MainloopSm90TmaGmmaWarpSpecializedILi2ENS5_IJNS4_1CILi2EEENSA_ILi1EEESC_EEENS1_35KernelTmaWarpSpecializedCooperativeEEENS5_IJNSA_ILi256EEENSA_ILi48EEENSA_ILi128EEEEEENS_10bfloat16_tENS5_IJlSC_lEEESK_SL_NS4_8TiledMMAINS4_8MMA_AtomIJNS4_4SM904GMMA27MMA_64x16x16_F32BF16BF16_SSILNSP_5MajorE0ELSR_0ELNSP_7ScaleInE1ELSS_1EEEEEENS4_6LayoutISD_NS5_IJSC_NSA_ILi0EEESW_EEEEENS5_IJNS4_10UnderscoreESZ_SZ_EEEEENS4_13SM90_TMA_LOADENS4_14ComposedLayoutINS4_7SwizzleILi3ELi4ELi3EEENS4_18smem_ptr_flag_bitsILi16EEENSV_INS5_IJNSA_ILi8EEENSA_ILi64EEEEEENS5_IJS19_SC_EEEEEEEvNS4_8identityENS4_23SM90_TMA_LOAD_MULTICASTES1D_vS1E_EENS_8epilogue10collective6detail29Sm90TmaWarpSpecializedAdapterINS1I_15DefaultEpilogueISK_SL_SL_NS1H_6thread17LinearCombinationISK_Li1EffLNS1M_9ScaleType4KindE0ELNS_15FloatRoundStyleE2ESK_EENS1_15EpilogueDefaultEEEEEvvEEEEvNT_6ParamsE,"",@"SHT_CUDA_INFO"
	.sectionflags	@""
	.align	4


	//----- nvinfo : EIATTR_CUDA_API_VERSION
	.align		4
        /*0000*/ 	.byte	0x04, 0x37
        /*0002*/ 	.short	(.L_21 - .L_20)
.L_20:
        /*0004*/ 	.word	0x00000082


	//----- nvinfo : EIATTR_KPARAM_INFO
	.align		4
.L_21:
        /*0008*/ 	.byte	0x04, 0x17
        /*000a*/ 	.short	(.L_23 - .L_22)
.L_22:
        /*000c*/ 	.word	0x00000000
        /*0010*/ 	.short	0x0000
        /*0012*/ 	.short	0x0070
        /*0014*/ 	.byte	0x00, 0xf0, 0x01, 0x10


	//----- nvinfo : EIATTR_SPARSE_MMA_MASK
	.align		4
.L_23:
        /*0018*/ 	.byte	0x03, 0x50
        /*001a*/ 	.short	0x0000


	//----- nvinfo : EIATTR_MAXREG_COUNT
	.align		4
        /*001c*/ 	.byte	0x03, 0x1b
        /*001e*/ 	.short	0x00a8


	//----- nvinfo : EIATTR_NUM_BARRIERS
	.align		4
        /*0020*/ 	.byte	0x02, 0x4c
        /*0022*/ 	.byte	0x01
	.zero		1


	//----- nvinfo : EIATTR_EXTERNS
	.align		4
        /*0024*/ 	.byte	0x04, 0x0f
        /*0026*/ 	.short	(.L_25 - .L_24)


	//   ....[0]....
	.align		4
.L_24:
        /*0028*/ 	.word	index@(__assertfail)


	//----- nvinfo : EIATTR_MERCURY_ISA_VERSION
	.align		4
.L_25:
        /*002c*/ 	.byte	0x03, 0x5f
        /*002e*/ 	.short	0x0101


	//----- nvinfo : EIATTR_INT_WARP_WIDE_INSTR_OFFSETS
	.align		4
        /*0030*/ 	.byte	0x04, 0x31
        /*0032*/ 	.short	(.L_27 - .L_26)


	//   ....[0]....
.L_26:
        /*0034*/ 	.word	0x00000450


	//   ....[1]....
        /*0038*/ 	.word	0x00000480


	//   ....[2]....
        /*003c*/ 	.word	0x00000640


	//   ....[3]....
        /*0040*/ 	.word	0x00004020


	//----- nvinfo : EIATTR_COOP_GROUP_MASK_REGIDS
	.align		4
.L_27:
        /*0044*/ 	.byte	0x04, 0x29
        /*0046*/ 	.short	(.L_29 - .L_28)


	//   ....[0]....
.L_28:
        /*0048*/ 	.word	0xffffffff


	//   ....[1]....
        /*004c*/ 	.word	0xffffffff


	//   ....[2]....
        /*0050*/ 	.word	0xffffffff


	//   ....[3]....
        /*0054*/ 	.word	0xffffffff


	//   ....[4]....
        /*0058*/ 	.word	0xffffffff


	//   ....[5]....
        /*005c*/ 	.word	0xffffffff


	//----- nvinfo : EIATTR_COOP_GROUP_INSTR_OFFSETS
	.align		4
.L_29:
        /*0060*/ 	.byte	0x04, 0x28
        /*0062*/ 	.short	(.L_31 - .L_30)


	//   ....[0]....
.L_30:
        /*0064*/ 	.word	0x00000060


	//   ....[1]....
        /*0068*/ 	.word	0x00000070


	//   ....[2]....
        /*006c*/ 	.word	0x00000130


	//   ....[3]....
        /*0070*/ 	.word	0x00000290


	//   ....[4]....
        /*0074*/ 	.word	0x000007c0


	//   ....[5]....
        /*0078*/ 	.word	0x00001430


	//----- nvinfo : EIATTR_REG_RECONFIG
	.align		4
.L_31:
        /*007c*/ 	.byte	0x01, 0x54
	.zero		2


	//----- nvinfo : EIATTR_SYSCALL_OFFSETS
	.align		4
        /*0080*/ 	.byte	0x04, 0x46
        /*0082*/ 	.short	(.L_33 - .L_32)


	//   ....[0]....
.L_32:
        /*0084*/ 	.word	0x00001620


	//----- nvinfo : EIATTR_MBARRIER_INSTR_OFFSETS
	.align		4
.L_33:
        /*0088*/ 	.byte	0x04, 0x39
        /*008a*/ 	.short	(.L_35 - .L_34)


	//   ....[0]....
.L_34:
        /*008c*/ 	.word	0x00000230
        /*0090*/ 	.word	0x000000ff
        /*0094*/ 	.word	0x00000000
        /*0098*/ 	.short	0x0100
        /*009a*/ 	.byte	0x08
	.zero		1


	//   ....[1]....
        /*009c*/ 	.word	0x00000240
        /*00a0*/ 	.word	0x000000ff
        /*00a4*/ 	.word	0x00000010
        /*00a8*/ 	.short	0x0100
        /*00aa*/ 	.byte	0x08
	.zero		1


	//   ....[2]....
        /*00ac*/ 	.word	0x00000250
        /*00b0*/ 	.word	0x000000ff
        /*00b4*/ 	.word	0x00000008
        /*00b8*/ 	.short	0x0100
        /*00ba*/ 	.byte	0x08
	.zero		1


	//   ....[3]....
        /*00bc*/ 	.word	0x00000260
        /*00c0*/ 	.word	0x000000ff
        /*00c4*/ 	.word	0x00000018
        /*00c8*/ 	.short	0x0100
        /*00ca*/ 	.byte	0x08
	.zero		1


	//   ....[4]....
        /*00cc*/ 	.word	0x000006d0
        /*00d0*/ 	.word	0x000000ff
        /*00d4*/ 	.word	0x00000030
        /*00d8*/ 	.short	0x0100
        /*00da*/ 	.byte	0x06
	.zero		1


	//   ....[5]....
        /*00dc*/ 	.word	0x00000760
        /*00e0*/ 	.word	0x000000ff
        /*00e4*/ 	.word	0x00000038
        /*00e8*/ 	.short	0x0100
        /*00ea*/ 	.byte	0x06
	.zero		1


	//   ....[6]....
        /*00ec*/ 	.word	0x000016e0
        /*00f0*/ 	.word	0x00000003
        /*00f4*/ 	.word	0x00000000
        /*00f8*/ 	.short	0x010a
        /*00fa*/ 	.byte	0x3f
	.zero		1


	//   ....[7]....
        /*00fc*/ 	.word	0x00001740
        /*0100*/ 	.word	0x00000003
        /*0104*/ 	.word	0x00000000
        /*0108*/ 	.short	0x010a
        /*010a*/ 	.byte	0x3f
	.zero		1


	//   ....[8]....
        /*010c*/ 	.word	0x00002b70
        /*0110*/ 	.word	0x00000005
        /*0114*/ 	.word	0x00000000
        /*0118*/ 	.short	0x010a
        /*011a*/ 	.byte	0x3f
	.zero		1


	//   ....[9]....
        /*011c*/ 	.word	0x00002bb0
        /*0120*/ 	.word	0x00000005
        /*0124*/ 	.word	0x00000000
        /*0128*/ 	.short	0x010a
        /*012a*/ 	.byte	0x3f
	.zero		1


	//   ....[10]....
        /*012c*/ 	.word	0x00003ed0
        /*0130*/ 	.word	0x00000004
        /*0134*/ 	.word	0x00000000
        /*0138*/ 	.short	0x0101
        /*013a*/ 	.byte	0x3f
	.zero		1


	//   ....[11]....
        /*013c*/ 	.word	0x00004090
        /*0140*/ 	.word	0x00000000
        /*0144*/ 	.word	0x00000000
        /*0148*/ 	.short	0x0101
        /*014a*/ 	.byte	0x3f
	.zero		1


	//   ....[12]....
        /*014c*/ 	.word	0x000083f0
        /*0150*/ 	.word	0x00000015
        /*0154*/ 	.word	0x00000010
        /*0158*/ 	.short	0x010a
        /*015a*/ 	.byte	0x3f
	.zero		1


	//   ....[13]....
        /*015c*/ 	.word	0x00008880
        /*0160*/ 	.word	0x00000005
        /*0164*/ 	.word	0x00000038
        /*0168*/ 	.short	0x0101
        /*016a*/ 	.byte	0x3f
	.zero		1


	//   ....[14]....
        /*016c*/ 	.word	0x00008f90
        /*0170*/ 	.word	0x00000007
        /*0174*/ 	.word	0x00000000
        /*0178*/ 	.short	0x010a
        /*017a*/ 	.byte	0x3f
	.zero		1


	//   ....[15]....
        /*017c*/ 	.word	0x00009010
        /*0180*/ 	.word	0x00000005
        /*0184*/ 	.word	0x00000000
        /*0188*/ 	.short	0x010a
        /*018a*/ 	.byte	0x3f
	.zero		1


	//   ....[16]....
        /*018c*/ 	.word	0x00009070
        /*0190*/ 	.word	0x00000003
        /*0194*/ 	.word	0x00000000
        /*0198*/ 	.short	0x010a
        /*019a*/ 	.byte	0x3f
	.zero		1


	//   ....[17]....
        /*019c*/ 	.word	0x000090c0
        /*01a0*/ 	.word	0x00000005
        /*01a4*/ 	.word	0x00000000
        /*01a8*/ 	.short	0x010a
        /*01aa*/ 	.byte	0x3f
	.zero		1


	//   ....[18]....
        /*01ac*/ 	.word	0x00009190
        /*01b0*/ 	.word	0x00000015
        /*01b4*/ 	.word	0x00000010
        /*01b8*/ 	.short	0x010a
        /*01ba*/ 	.byte	0x3f
	.zero		1


	//   ....[19]....
        /*01bc*/ 	.word	0x00009260
        /*01c0*/ 	.word	0x00000007
        /*01c4*/ 	.word	0x00000000
        /*01c8*/ 	.short	0x010a
        /*01ca*/ 	.byte	0x3f
	.zero		1


	//----- nvinfo : EIATTR_NUM_MBARRIERS
	.align		4
.L_35:
        /*01cc*/ 	.byte	0x03, 0x38
        /*01ce*/ 	.short	0x0006


	//----- nvinfo : EIATTR_EXIT_INSTR_OFFSETS
	.align		4
        /*01d0*/ 	.byte	0x04, 0x1c
        /*01d2*/ 	.short	(.L_37 - .L_36)


	//   ....[0]....
.L_36:
        /*01d4*/ 	.word	0x00000990


	//   ....[1]....
        /*01d8*/ 	.word	0x000011b0


	//   ....[2]....
        /*01dc*/ 	.word	0x00007b90


	//   ....[3]....
        /*01e0*/ 	.word	0x000080f0


	//   ....[4]....
        /*01e4*/ 	.word	0x00009060


	//----- nvinfo : EIATTR_MAX_THREADS
	.align		4
.L_37:
        /*01e8*/ 	.byte	0x04, 0x05
        /*01ea*/ 	.short	(.L_39 - .L_38)
.L_38:
        /*01ec*/ 	.word	0x00000180
        /*01f0*/ 	.word	0x00000001
        /*01f4*/ 	.word	0x00000001


	//----- nvinfo : EIATTR_CRS_STACK_SIZE
	.align		4
.L_39:
        /*01f8*/ 	.byte	0x04, 0x1e
        /*01fa*/ 	.short	(.L_41 - .L_40)
.L_40:
        /*01fc*/ 	.word	0x00000000


	//----- nvinfo : EIATTR_CBANK_PARAM_SIZE
	.align		4
.L_41:
        /*0200*/ 	.byte	0x03, 0x19
        /*0202*/ 	.short	0x0470


	//----- nvinfo : EIATTR_PARAM_CBANK
	.align		4
        /*0204*/ 	.byte	0x04, 0x0a
        /*0206*/ 	.short	(.L_43 - .L_42)
	.align		4
.L_42:
        /*0208*/ 	.word	index@(.nv.constant0._ZN7cutlass13device_kernelINS_4gemm6kernel13GemmUniversalIN4cute5tupleIJiiiiEEENS1_10collective13CollectiveMmaINS1_34MainloopSm90TmaGmmaWarpSpecializedILi2ENS5_IJNS4_1CILi2EEENSA_ILi1EEESC_EEENS1_35KernelTmaWarpSpecializedCooperativeEEENS5_IJNSA_ILi256EEENSA_ILi48EEENSA_ILi128EEEEEENS_10bfloat16_tENS5_IJlSC_lEEESK_SL_NS4_8TiledMMAINS4_8MMA_AtomIJNS4_4SM904GMMA27MMA_64x16x16_F32BF16BF16_SSILNSP_5MajorE0ELSR_0ELNSP_7ScaleInE1ELSS_1EEEEEENS4_6LayoutISD_NS5_IJSC_NSA_ILi0EEESW_EEEEENS5_IJNS4_10UnderscoreESZ_SZ_EEEEENS4_13SM90_TMA_LOADENS4_14ComposedLayoutINS4_7SwizzleILi3ELi4ELi3EEENS4_18smem_ptr_flag_bitsILi16EEENSV_INS5_IJNSA_ILi8EEENSA_ILi64EEEEEENS5_IJS19_SC_EEEEEEEvNS4_8identityENS4_23SM90_TMA_LOAD_MULTICASTES1D_vS1E_EENS_8epilogue10collective6detail29Sm90TmaWarpSpecializedAdapterINS1I_15DefaultEpilogueISK_SL_SL_NS1H_6thread17LinearCombinationISK_Li1EffLNS1M_9ScaleType4KindE0ELNS_15FloatRoundStyleE2ESK_EENS1_15EpilogueDefaultEEEEEvvEEEEvNT_6ParamsE)
        /*020c*/ 	.short	0x0210
        /*020e*/ 	.short	0x0470


	//----- nvinfo : EIATTR_SW_WAR
	.align		4
.L_43:
        /*0210*/ 	.byte	0x04, 0x36
        /*0212*/ 	.short	(.L_45 - .L_44)
.L_44:
        /*0214*/ 	.word	0x00000008
.L_45:


//--------------------- .nv.callgraph             --------------------------
	.section	.nv.callgraph,"",@"SHT_CUDA_CALLGRAPH"
	.align	4
	.sectionentsize	8
	.align		4
        /*0000*/ 	.word	0x00000000
	.align		4
        /*0004*/ 	.word	0xffffffff
	.align		4
        /*0008*/ 	.word	index@(_ZN7cutlass13device_kernelINS_4gemm6kernel13GemmUniversalIN4cute5tupleIJiiiiEEENS1_10collective13CollectiveMmaINS1_34MainloopSm90TmaGmmaWarpSpecializedILi2ENS5_IJNS4_1CILi2EEENSA_ILi1EEESC_EEENS1_35KernelTmaWarpSpecializedCooperativeEEENS5_IJNSA_ILi256EEENSA_ILi48EEENSA_ILi128EEEEEENS_10bfloat16_tENS5_IJlSC_lEEESK_SL_NS4_8TiledMMAINS4_8MMA_AtomIJNS4_4SM904GMMA27MMA_64x16x16_F32BF16BF16_SSILNSP_5MajorE0ELSR_0ELNSP_7ScaleInE1ELSS_1EEEEEENS4_6LayoutISD_NS5_IJSC_NSA_ILi0EEESW_EEEEENS5_IJNS4_10UnderscoreESZ_SZ_EEEEENS4_13SM90_TMA_LOADENS4_14ComposedLayoutINS4_7SwizzleILi3ELi4ELi3EEENS4_18smem_ptr_flag_bitsILi16EEENSV_INS5_IJNSA_ILi8EEENSA_ILi64EEEEEENS5_IJS19_SC_EEEEEEEvNS4_8identityENS4_23SM90_TMA_LOAD_MULTICASTES1D_vS1E_EENS_8epilogue10collective6detail29Sm90TmaWarpSpecializedAdapterINS1I_15DefaultEpilogueISK_SL_SL_NS1H_6thread17LinearCombinationISK_Li1EffLNS1M_9ScaleType4KindE0ELNS_15FloatRoundStyleE2ESK_EENS1_15EpilogueDefaultEEEEEvvEEEEvNT_6ParamsE)
	.align		4
        /*000c*/ 	.word	index@(__assertfail)
	.align		4
        /*0010*/ 	.word	0x00000000
	.align		4
        /*0014*/ 	.word	0xfffffffe
	.align		4
        /*0018*/ 	.word	0x00000000
	.align		4
        /*001c*/ 	.word	0xfffffffd
	.align		4
        /*0020*/ 	.word	0x00000000
	.align		4
        /*0024*/ 	.word	0xfffffffc


//--------------------- .nv.constant4             --------------------------
	.section	.nv.constant4,"a",@progbits
	.align	8
	.align		8
.nv.constant4:
        /*0000*/ 	.dword	__assertfail
	.align		8
        /*0008*/ 	.dword	__unnamed_1
	.align		8
        /*0010*/ 	.dword	_ZN39_INTERNAL_2fc73cfc_4_k_cu_3425ea0f_36954cuda3std3__45__cpo5beginE
	.align		8
        /*0018*/ 	.dword	_ZN39_INTERNAL_2fc73cfc_4_k_cu_3425ea0f_36954cuda3std3__45__cpo3endE
	.align		8
        /*0020*/ 	.dword	_ZN39_INTERNAL_2fc73cfc_4_k_cu_3425ea0f_36954cuda3std3__45__cpo6cbeginE
	.align		8
        /*0028*/ 	.dword	_ZN39_INTERNAL_2fc73cfc_4_k_cu_3425ea0f_36954cuda3std3__45__cpo4cendE
	.align		8
        /*0030*/ 	.dword	_ZN39_INTERNAL_2fc73cfc_4_k_cu_3425ea0f_36954cuda3std3__441_GLOBAL__N__2fc73cfc_4_k_cu_3425ea0f_36956ignoreE
	.align		8
        /*0038*/ 	.dword	_ZN39_INTERNAL_2fc73cfc_4_k_cu_3425ea0f_36954cuda3std3__419piecewise_constructE
	.align		8
        /*0040*/ 	.dword	_ZN39_INTERNAL_2fc73cfc_4_k_cu_3425ea0f_36954cuda3std3__48in_placeE
	.align		8
        /*0048*/ 	.dword	_ZN39_INTERNAL_2fc73cfc_4_k_cu_3425ea0f_36954cuda3std6ranges3__45__cpo4swapE
	.align		8
        /*0050*/ 	.dword	_ZN39_INTERNAL_2fc73cfc_4_k_cu_3425ea0f_36954cuda3std6ranges3__45__cpo9iter_moveE
	.align		8
        /*0058*/ 	.dword	_ZN39_INTERNAL_2fc73cfc_4_k_cu_3425ea0f_36954cute7productE
	.align		8
        /*0060*/ 	.dword	_ZN39_INTERNAL_2fc73cfc_4_k_cu_3425ea0f_36954cute1_E
	.align		8
        /*0068*/ 	.dword	$str$22
	.align		8
        /*0070*/ 	.dword	$str$23


//--------------------- .text._ZN7cutlass13device_kernelINS_4gemm6kernel13GemmUniversalIN4cute5tupleIJiiiiEEENS1_10collective13CollectiveMmaINS1_34MainloopSm90TmaGmmaWarpSpecializedILi2ENS5_IJNS4_1CILi2EEENSA_ILi1EEESC_EEENS1_35KernelTmaWarpSpecializedCooperativeEEENS5_IJNSA_ILi256EEENSA_ILi48EEENSA_ILi128EEEEEENS_10bfloat16_tENS5_IJlSC_lEEESK_SL_NS4_8TiledMMAINS4_8MMA_AtomIJNS4_4SM904GMMA27MMA_64x16x16_F32BF16BF16_SSILNSP_5MajorE0ELSR_0ELNSP_7ScaleInE1ELSS_1EEEEEENS4_6LayoutISD_NS5_IJSC_NSA_ILi0EEESW_EEEEENS5_IJNS4_10UnderscoreESZ_SZ_EEEEENS4_13SM90_TMA_LOADENS4_14ComposedLayoutINS4_7SwizzleILi3ELi4ELi3EEENS4_18smem_ptr_flag_bitsILi16EEENSV_INS5_IJNSA_ILi8EEENSA_ILi64EEEEEENS5_IJS19_SC_EEEEEEEvNS4_8identityENS4_23SM90_TMA_LOAD_MULTICASTES1D_vS1E_EENS_8epilogue10collective6detail29Sm90TmaWarpSpecializedAdapterINS1I_15DefaultEpilogueISK_SL_SL_NS1H_6thread17LinearCombinationISK_Li1EffLNS1M_9ScaleType4KindE0ELNS_15FloatRoundStyleE2ESK_EENS1_15EpilogueDefaultEEEEEvvEEEEvNT_6ParamsE --------------------------
	.section	.text._ZN7cutlass13device_kernelINS_4gemm6kernel13GemmUniversalIN4cute5tupleIJiiiiEEENS1_10collective13CollectiveMmaINS1_34MainloopSm90TmaGmmaWarpSpecializedILi2ENS5_IJNS4_1CILi2EEENSA_ILi1EEESC_EEENS1_35KernelTmaWarpSpecializedCooperativeEEENS5_IJNSA_ILi256EEENSA_ILi48EEENSA_ILi128EEEEEENS_10bfloat16_tENS5_IJlSC_lEEESK_SL_NS4_8TiledMMAINS4_8MMA_AtomIJNS4_4SM904GMMA27MMA_64x16x16_F32BF16BF16_SSILNSP_5MajorE0ELSR_0ELNSP_7ScaleInE1ELSS_1EEEEEENS4_6LayoutISD_NS5_IJSC_NSA_ILi0EEESW_EEEEENS5_IJNS4_10UnderscoreESZ_SZ_EEEEENS4_13SM90_TMA_LOADENS4_14ComposedLayoutINS4_7SwizzleILi3ELi4ELi3EEENS4_18smem_ptr_flag_bitsILi16EEENSV_INS5_IJNSA_ILi8EEENSA_ILi64EEEEEENS5_IJS19_SC_EEEEEEEvNS4_8identityENS4_23SM90_TMA_LOAD_MULTICASTES1D_vS1E_EENS_8epilogue10collective6detail29Sm90TmaWarpSpecializedAdapterINS1I_15DefaultEpilogueISK_SL_SL_NS1H_6thread17LinearCombinationISK_Li1EffLNS1M_9ScaleType4KindE0ELNS_15FloatRoundStyleE2ESK_EENS1_15EpilogueDefaultEEEEEvvEEEEvNT_6ParamsE,"ax",@progbits
	.align	128
.text._ZN7cutlass13device_kernelINS_4gemm6kernel13GemmUniversalIN4cute5tupleIJiiiiEEENS1_10collective13CollectiveMmaINS1_34MainloopSm90TmaGmmaWarpSpecializedILi2ENS5_IJNS4_1CILi2EEENSA_ILi1EEESC_EEENS1_35KernelTmaWarpSpecializedCooperativeEEENS5_IJNSA_ILi256EEENSA_ILi48EEENSA_ILi128EEEEEENS_10bfloat16_tENS5_IJlSC_lEEESK_SL_NS4_8TiledMMAINS4_8MMA_AtomIJNS4_4SM904GMMA27MMA_64x16x16_F32BF16BF16_SSILNSP_5MajorE0ELSR_0ELNSP_7ScaleInE1ELSS_1EEEEEENS4_6LayoutISD_NS5_IJSC_NSA_ILi0EEESW_EEEEENS5_IJNS4_10UnderscoreESZ_SZ_EEEEENS4_13SM90_TMA_LOADENS4_14ComposedLayoutINS4_7SwizzleILi3ELi4ELi3EEENS4_18smem_ptr_flag_bitsILi16EEENSV_INS5_IJNSA_ILi8EEENSA_ILi64EEEEEENS5_IJS19_SC_EEEEEEEvNS4_8identityENS4_23SM90_TMA_LOAD_MULTICASTES1D_vS1E_EENS_8epilogue10collective6detail29Sm90TmaWarpSpecializedAdapterINS1I_15DefaultEpilogueISK_SL_SL_NS1H_6thread17LinearCombinationISK_Li1EffLNS1M_9ScaleType4KindE0ELNS_15FloatRoundStyleE2ESK_EENS1_15EpilogueDefaultEEEEEvvEEEEvNT_6ParamsE:
        .type           _ZN7cutlass13device_kernelINS_4gemm6kernel13GemmUniversalIN4cute5tupleIJiiiiEEENS1_10collective13CollectiveMmaINS1_34MainloopSm90TmaGmmaWarpSpecializedILi2ENS5_IJNS4_1CILi2EEENSA_ILi1EEESC_EEENS1_35KernelTmaWarpSpecializedCooperativeEEENS5_IJNSA_ILi256EEENSA_ILi48EEENSA_ILi128EEEEEENS_10bfloat16_tENS5_IJlSC_lEEESK_SL_NS4_8TiledMMAINS4_8MMA_AtomIJNS4_4SM904GMMA27MMA_64x16x16_F32BF16BF16_SSILNSP_5MajorE0ELSR_0ELNSP_7ScaleInE1ELSS_1EEEEEENS4_6LayoutISD_NS5_IJSC_NSA_ILi0EEESW_EEEEENS5_IJNS4_10UnderscoreESZ_SZ_EEEEENS4_13SM90_TMA_LOADENS4_14ComposedLayoutINS4_7SwizzleILi3ELi4ELi3EEENS4_18smem_ptr_flag_bitsILi16EEENSV_INS5_IJNSA_ILi8EEENSA_ILi64EEEEEENS5_IJS19_SC_EEEEEEEvNS4_8identityENS4_23SM90_TMA_LOAD_MULTICASTES1D_vS1E_EENS_8epilogue10collective6detail29Sm90TmaWarpSpecializedAdapterINS1I_15DefaultEpilogueISK_SL_SL_NS1H_6thread17LinearCombinationISK_Li1EffLNS1M_9ScaleType4KindE0ELNS_15FloatRoundStyleE2ESK_EENS1_15EpilogueDefaultEEEEEvvEEEEvNT_6ParamsE,@function
        .size           _ZN7cutlass13device_kernelINS_4gemm6kernel13GemmUniversalIN4cute5tupleIJiiiiEEENS1_10collective13CollectiveMmaINS1_34MainloopSm90TmaGmmaWarpSpecializedILi2ENS5_IJNS4_1CILi2EEENSA_ILi1EEESC_EEENS1_35KernelTmaWarpSpecializedCooperativeEEENS5_IJNSA_ILi256EEENSA_ILi48EEENSA_ILi128EEEEEENS_10bfloat16_tENS5_IJlSC_lEEESK_SL_NS4_8TiledMMAINS4_8MMA_AtomIJNS4_4SM904GMMA27MMA_64x16x16_F32BF16BF16_SSILNSP_5MajorE0ELSR_0ELNSP_7ScaleInE1ELSS_1EEEEEENS4_6LayoutISD_NS5_IJSC_NSA_ILi0EEESW_EEEEENS5_IJNS4_10UnderscoreESZ_SZ_EEEEENS4_13SM90_TMA_LOADENS4_14ComposedLayoutINS4_7SwizzleILi3ELi4ELi3EEENS4_18smem_ptr_flag_bitsILi16EEENSV_INS5_IJNSA_ILi8EEENSA_ILi64EEEEEENS5_IJS19_SC_EEEEEEEvNS4_8identityENS4_23SM90_TMA_LOAD_MULTICASTES1D_vS1E_EENS_8epilogue10collective6detail29Sm90TmaWarpSpecializedAdapterINS1I_15DefaultEpilogueISK_SL_SL_NS1H_6thread17LinearCombinationISK_Li1EffLNS1M_9ScaleType4KindE0ELNS_15FloatRoundStyleE2ESK_EENS1_15EpilogueDefaultEEEEEvvEEEEvNT_6ParamsE,(.L_x_159 - _ZN7cutlass13device_kernelINS_4gemm6kernel13GemmUniversalIN4cute5tupleIJiiiiEEENS1_10collective13CollectiveMmaINS1_34MainloopSm90TmaGmmaWarpSpecializedILi2ENS5_IJNS4_1CILi2EEENSA_ILi1EEESC_EEENS1_35KernelTmaWarpSpecializedCooperativeEEENS5_IJNSA_ILi256EEENSA_ILi48EEENSA_ILi128EEEEEENS_10bfloat16_tENS5_IJlSC_lEEESK_SL_NS4_8TiledMMAINS4_8MMA_AtomIJNS4_4SM904GMMA27MMA_64x16x16_F32BF16BF16_SSILNSP_5MajorE0ELSR_0ELNSP_7ScaleInE1ELSS_1EEEEEENS4_6LayoutISD_NS5_IJSC_NSA_ILi0EEESW_EEEEENS5_IJNS4_10UnderscoreESZ_SZ_EEEEENS4_13SM90_TMA_LOADENS4_14ComposedLayoutINS4_7SwizzleILi3ELi4ELi3EEENS4_18smem_ptr_flag_bitsILi16EEENSV_INS5_IJNSA_ILi8EEENSA_ILi64EEEEEENS5_IJS19_SC_EEEEEEEvNS4_8identityENS4_23SM90_TMA_LOAD_MULTICASTES1D_vS1E_EENS_8epilogue10collective6detail29Sm90TmaWarpSpecializedAdapterINS1I_15DefaultEpilogueISK_SL_SL_NS1H_6thread17LinearCombinationISK_Li1EffLNS1M_9ScaleType4KindE0ELNS_15FloatRoundStyleE2ESK_EENS1_15EpilogueDefaultEEEEEvvEEEEvNT_6ParamsE)
        .other          _ZN7cutlass13device_kernelINS_4gemm6kernel13GemmUniversalIN4cute5tupleIJiiiiEEENS1_10collective13CollectiveMmaINS1_34MainloopSm90TmaGmmaWarpSpecializedILi2ENS5_IJNS4_1CILi2EEENSA_ILi1EEESC_EEENS1_35KernelTmaWarpSpecializedCooperativeEEENS5_IJNSA_ILi256EEENSA_ILi48EEENSA_ILi128EEEEEENS_10bfloat16_tENS5_IJlSC_lEEESK_SL_NS4_8TiledMMAINS4_8MMA_AtomIJNS4_4SM904GMMA27MMA_64x16x16_F32BF16BF16_SSILNSP_5MajorE0ELSR_0ELNSP_7ScaleInE1ELSS_1EEEEEENS4_6LayoutISD_NS5_IJSC_NSA_ILi0EEESW_EEEEENS5_IJNS4_10UnderscoreESZ_SZ_EEEEENS4_13SM90_TMA_LOADENS4_14ComposedLayoutINS4_7SwizzleILi3ELi4ELi3EEENS4_18smem_ptr_flag_bitsILi16EEENSV_INS5_IJNSA_ILi8EEENSA_ILi64EEEEEENS5_IJS19_SC_EEEEEEEvNS4_8identityENS4_23SM90_TMA_LOAD_MULTICASTES1D_vS1E_EENS_8epilogue10collective6detail29Sm90TmaWarpSpecializedAdapterINS1I_15DefaultEpilogueISK_SL_SL_NS1H_6thread17LinearCombinationISK_Li1EffLNS1M_9ScaleType4KindE0ELNS_15FloatRoundStyleE2ESK_EENS1_15EpilogueDefaultEEEEEvvEEEEvNT_6ParamsE,@"STO_CUDA_ENTRY STV_DEFAULT"
_ZN7cutlass13device_kernelINS_4gemm6kernel13GemmUniversalIN4cute5tupleIJiiiiEEENS1_10collective13CollectiveMmaINS1_34MainloopSm90TmaGmmaWarpSpecializedILi2ENS5_IJNS4_1CILi2EEENSA_ILi1EEESC_EEENS1_35KernelTmaWarpSpecializedCooperativeEEENS5_IJNSA_ILi256EEENSA_ILi48EEENSA_ILi128EEEEEENS_10bfloat16_tENS5_IJlSC_lEEESK_SL_NS4_8TiledMMAINS4_8MMA_AtomIJNS4_4SM904GMMA27MMA_64x16x16_F32BF16BF16_SSILNSP_5MajorE0ELSR_0ELNSP_7ScaleInE1ELSS_1EEEEEENS4_6LayoutISD_NS5_IJSC_NSA_ILi0EEESW_EEEEENS5_IJNS4_10UnderscoreESZ_SZ_EEEEENS4_13SM90_TMA_LOADENS4_14ComposedLayoutINS4_7SwizzleILi3ELi4ELi3EEENS4_18smem_ptr_flag_bitsILi16EEENSV_INS5_IJNSA_ILi8EEENSA_ILi64EEEEEENS5_IJS19_SC_EEEEEEEvNS4_8identityENS4_23SM90_TMA_LOAD_MULTICASTES1D_vS1E_EENS_8epilogue10collective6detail29Sm90TmaWarpSpecializedAdapterINS1I_15DefaultEpilogueISK_SL_SL_NS1H_6thread17LinearCombinationISK_Li1EffLNS1M_9ScaleType4KindE0ELNS_15FloatRoundStyleE2ESK_EENS1_15EpilogueDefaultEEEEEvvEEEEvNT_6ParamsE:
[----:B------:R-:W0:Y:S01]  /*0000*/  LDC R1, c[0x0][0x28] ;  /* 0x00000a00ff017b82 */ /* 0x000e220000000800 */
[----:B------:R-:W1:Y:S01]  /*0010*/  S2R R80, SR_TID.X ;  /* 0x0000000000507919 */ /* 0x000e620000002100 */
[----:B------:R-:W-:Y:S01]  /*0020*/  ELECT P0, URZ, PT ;  /* 0x00000000003f782f */ /* 0x000fe20003800000 */
[----:B------:R-:W-:Y:S01]  /*0030*/  BSSY B0, `(.L_x_0) ;  /* 0x000000f000007945 */ /* 0x000fe20003800000 */
[--C-:B-1----:R-:W-:Y:S02]  /*0040*/  SHF.R.U32.HI R0, RZ, 0x5, R80.reuse ;  /* 0x00000005ff007819 */ /* 0x102fe40000011650 */
[----:B------:R-:W-:-:S03]  /*0050*/  SHF.R.U32.HI R7, RZ, 0x7, R80 ;  /* 0x00000007ff077819 */ /* 0x000fc60000011650 */
[----:B------:R-:W1:Y:S04]  /*0060*/  SHFL.IDX PT, R3, R0, RZ, 0x1f ;  /* 0x00001fff00037589 */ /* 0x000e6800000e0000 */
[----:B------:R2:W3:Y:S01]  /*0070*/  SHFL.IDX PT, R2, R7, RZ, 0x1f ;  /* 0x00001fff07027589 */ /* 0x0004e200000e0000 */
[----:B-1----:R-:W-:-:S13]  /*0080*/  ISETP.NE.OR P0, PT, R3, RZ, !P0 ;  /* 0x000000ff0300720c */ /* 0x002fda0004705670 */
[----:B0-23--:R-:W-:Y:S05]  /*0090*/  @P0 BRA `(.L_x_1) ;  /* 0x0000000000200947 */ /* 0x00dfea0003800000 */
[----:B------:R-:W-:Y:S02]  /*00a0*/  ULDC.64 UR4, c[0x0][0x198] ;  /* 0x0000660000047ab9 */ /* 0x000fe40000000a00 */
[----:B------:R-:W-:Y:S02]  /*00b0*/  UIADD3 UR6, UP0, UR4, 0xf0, URZ ;  /* 0x000000f004067890 */ /* 0x000fe4000ff1e03f */
[----:B------:R-:W-:Y:S02]  /*00c0*/  UIADD3 UR4, UP1, UR4, 0x1f0, URZ ;  /* 0x000001f004047890 */ /* 0x000fe4000ff3e03f */
[----:B------:R-:W-:Y:S02]  /*00d0*/  UIADD3.X UR7, URZ, UR5, URZ, UP0, !UPT ;  /* 0x000000053f077290 */ /* 0x000fe400087fe43f */
[----:B------:R-:W-:-:S07]  /*00e0*/  UIADD3.X UR5, URZ, UR5, URZ, UP1, !UPT ;  /* 0x000000053f057290 */ /* 0x000fce0008ffe43f */
[----:B------:R0:W-:Y:S02]  /*00f0*/  UTMACCTL.PF [UR6] ;  /* 0x00000000060079b9 */ /* 0x0001e40008040000 */
[----:B------:R0:W-:Y:S02]  /*0100*/  UTMACCTL.PF [UR4] ;  /* 0x00000000040079b9 */ /* 0x0001e40008040000 */
[----:B0-----:R-:W-:Y:S01]  /*0110*/  NOP ;  /* 0x0000000000007918 */ /* 0x001fe20000000000 */
.L_x_1:
[----:B------:R-:W-:Y:S05]  /*0120*/  BSYNC B0 ;  /* 0x0000000000007941 */ /* 0x000fea0003800000 */
.L_x_0:
[----:B------:R-:W0:Y:S02]  /*0130*/  SHFL.IDX PT, R5, R0, RZ, 0x1f ;  /* 0x00001fff00057589 */ /* 0x000e2400000e0000 */
[----:B0-----:R-:W-:-:S13]  /*0140*/  ISETP.NE.AND P0, PT, R5, RZ, PT ;  /* 0x000000ff0500720c */ /* 0x001fda0003f05270 */
[----:B------:R-:W-:Y:S05]  /*0150*/  @P0 BRA `(.L_x_2) ;  /* 0x0000000000480947 */ /* 0x000fea0003800000 */
[----:B------:R-:W0:Y:S01]  /*0160*/  S2UR UR8, SR_CgaCtaId ;  /* 0x00000000000879c3 */ /* 0x000e220000008800 */
[----:B------:R-:W-:Y:S01]  /*0170*/  UMOV UR4, 0x400 ;  /* 0x0000040000047882 */ /* 0x000fe20000000000 */
[----:B------:R-:W-:Y:S01]  /*0180*/  UMOV UR5, 0x1 ;  /* 0x0000000100057882 */ /* 0x000fe20000000000 */
[----:B------:R-:W-:Y:S01]  /*0190*/  UMOV UR6, 0x4 ;  /* 0x0000000400067882 */ /* 0x000fe20000000000 */
[----:B------:R-:W-:Y:S01]  /*01a0*/  ELECT P0, URZ, PT ;  /* 0x00000000003f782f */ /* 0x000fe20003800000 */
[----:B------:R-:W-:-:S04]  /*01b0*/  UIADD3 UR6, -UR6, 0x100000, URZ ;  /* 0x0010000006067890 */ /* 0x000fc8000fffe13f */
[----:B------:R-:W-:Y:S02]  /*01c0*/  USHF.L.U32 UR7, UR6, 0xb, URZ ;  /* 0x0000000b06077899 */ /* 0x000fe4000800063f */
[----:B------:R-:W-:Y:S02]  /*01d0*/  USHF.L.U32 UR6, UR6, 0x1, URZ ;  /* 0x0000000106067899 */ /* 0x000fe4000800063f */
[----:B0-----:R-:W-:Y:S02]  /*01e0*/  ULEA UR8, UR8, UR4, 0x18 ;  /* 0x0000000408087291 */ /* 0x001fe4000f8ec03f */
[----:B------:R-:W-:-:S04]  /*01f0*/  UIADD3 UR4, -UR5, 0x100000, URZ ;  /* 0x0010000005047890 */ /* 0x000fc8000fffe13f */
[----:B------:R-:W-:Y:S02]  /*0200*/  USHF.L.U32 UR5, UR4, 0xb, URZ ;  /* 0x0000000b04057899 */ /* 0x000fe4000800063f */
[----:B------:R-:W-:Y:S01]  /*0210*/  USHF.L.U32 UR4, UR4, 0x1, URZ ;  /* 0x0000000104047899 */ /* 0x000fe2000800063f */
[----:B------:R-:W0:Y:S11]  /*0220*/  FENCE.VIEW.ASYNC.S ;  /* 0x00000000000073c6 */ /* 0x000e360000000000 */
[----:B0-----:R0:W1:Y:S01]  /*0230*/  SYNCS.EXCH.64 URZ, [UR8], UR4 ;  /* 0x00000004083f75b2 */ /* 0x0010620008000100 */
[----:B------:R0:W2:Y:S01]  /*0240*/  SYNCS.EXCH.64 URZ, [UR8+0x10], UR6 ;  /* 0x00001006083f75b2 */ /* 0x0000a20008000100 */
[----:B------:R0:W3:Y:S01]  /*0250*/  SYNCS.EXCH.64 URZ, [UR8+0x8], UR4 ;  /* 0x00000804083f75b2 */ /* 0x0000e20008000100 */
[----:B------:R0:W4:Y:S01]  /*0260*/  SYNCS.EXCH.64 URZ, [UR8+0x18], UR6 ;  /* 0x00001806083f75b2 */ /* 0x0001220008000100 */
[----:B------:R-:W-:Y:S01]  /*0270*/  NOP ;  /* 0x0000000000007918 */ /* 0x000fe20000000000 */
.L_x_2:
[----:B------:R-:W-:Y:S01]  /*0280*/  SHF.R.S32.HI R9, RZ, 0x1f, R80 ;  /* 0x0000001fff097819 */ /* 0x000fe20000011450 */
[----:B------:R-:W5:Y:S01]  /*0290*/  SHFL.IDX PT, R0, R0, RZ, 0x1f ;  /* 0x00001fff00007589 */ /* 0x000f6200000e0000 */
[----:B0-----:R-:W0:Y:S01]  /*02a0*/  S2UR UR8, SR_CTAID.X ;  /* 0x00000000000879c3 */ /* 0x001e220000002500 */
[----:B------:R-:W-:Y:S02]  /*02b0*/  ELECT P0, URZ, PT ;  /* 0x00000000003f782f */ /* 0x000fe40003800000 */
[----:B------:R-:W-:Y:S01]  /*02c0*/  LEA.HI R9, R9, R80, RZ, 0x7 ;  /* 0x0000005009097211 */ /* 0x000fe200078f38ff */
[----:B------:R-:W1:Y:S01]  /*02d0*/  S2R R4, SR_CTAID.Y ;  /* 0x0000000000047919 */ /* 0x000e620000002600 */
[----:B------:R-:W-:Y:S01]  /*02e0*/  SHF.R.S32.HI R6, RZ, 0x1f, R5 ;  /* 0x0000001fff067819 */ /* 0x000fe20000011405 */
[----:B------:R-:W-:Y:S01]  /*02f0*/  ULDC UR4, c[0x0][0x150] ;  /* 0x0000540000047ab9 */ /* 0x000fe20000000800 */
[----:B------:R-:W-:Y:S01]  /*0300*/  LOP3.LUT R9, R9, 0xffffff80, RZ, 0xc0, !PT ;  /* 0xffffff8009097812 */ /* 0x000fe200078ec0ff */
[----:B------:R-:W-:Y:S01]  /*0310*/  NOP ;  /* 0x0000000000007918 */ /* 0x000fe20000000000 */
[----:B------:R-:W-:Y:S01]  /*0320*/  LEA.HI R6, R6, R5, RZ, 0x2 ;  /* 0x0000000506067211 */ /* 0x000fe200078f10ff */
[----:B------:R-:W2:Y:S01]  /*0330*/  LDC R11, c[0x0][0x144] ;  /* 0x00005100ff0b7b82 */ /* 0x000ea20000000800 */
[----:B------:R-:W-:Y:S01]  /*0340*/  NOP ;  /* 0x0000000000007918 */ /* 0x000fe20000000000 */
[----:B------:R-:W-:Y:S01]  /*0350*/  IMAD.IADD R8, R80, 0x1, -R9 ;  /* 0x0000000150087824 */ /* 0x000fe200078e0a09 */
[----:B------:R-:W-:Y:S01]  /*0360*/  LOP3.LUT R6, R6, 0x3ffffffc, RZ, 0xc0, !PT ;  /* 0x3ffffffc06067812 */ /* 0x000fe200078ec0ff */
[----:B------:R-:W-:Y:S01]  /*0370*/  IMAD.MOV.U32 R22, RZ, RZ, 0x1 ;  /* 0x00000001ff167424 */ /* 0x000fe200078e00ff */
[----:B------:R-:W-:-:S02]  /*0380*/  ISETP.NE.AND P3, PT, R2, RZ, PT ;  /* 0x000000ff0200720c */ /* 0x000fc40003f65270 */
[----:B------:R-:W-:Y:S01]  /*0390*/  SHF.R.S32.HI R9, RZ, 0x1f, R8 ;  /* 0x0000001fff097819 */ /* 0x000fe20000011408 */
[----:B------:R-:W-:Y:S01]  /*03a0*/  IMAD.IADD R6, R5, 0x1, -R6 ;  /* 0x0000000105067824 */ /* 0x000fe200078e0a06 */
[----:B------:R-:W3:Y:S02]  /*03b0*/  LDC R13, c[0x0][0x140] ;  /* 0x00005000ff0d7b82 */ /* 0x000ee40000000800 */
[----:B------:R-:W-:Y:S02]  /*03c0*/  LEA.HI R9, R9, R8, RZ, 0x3 ;  /* 0x0000000809097211 */ /* 0x000fe400078f18ff */
[----:B-----5:R-:W-:Y:S02]  /*03d0*/  ISETP.NE.OR P0, PT, R0, RZ, !P0 ;  /* 0x000000ff0000720c */ /* 0x020fe40004705670 */
[----:B------:R-:W-:Y:S02]  /*03e0*/  SHF.R.S32.HI R0, RZ, 0x3, R9 ;  /* 0x00000003ff007819 */ /* 0x000fe40000011409 */
[----:B0-----:R-:W-:-:S02]  /*03f0*/  I2FP.F32.U32 R10, UR8 ;  /* 0x00000008000a7c45 */ /* 0x001fc40008201000 */
[----:B------:R-:W-:-:S03]  /*0400*/  SHF.R.S32.HI R9, RZ, 0x1f, R9 ;  /* 0x0000001fff097819 */ /* 0x000fc60000011409 */
[----:B------:R-:W-:Y:S01]  /*0410*/  FMUL R10, R10, UR4 ;  /* 0x000000040a0a7c20 */ /* 0x000fe20008400000 */
[----:B------:R-:W-:Y:S01]  /*0420*/  LEA.HI R9, R9, R0, RZ, 0x2 ;  /* 0x0000000009097211 */ /* 0x000fe200078f10ff */
[----:B------:R-:W-:Y:S01]  /*0430*/  ULDC UR4, c[0x0][0x154] ;  /* 0x0000550000047ab9 */ /* 0x000fe20000000800 */
[----:B-1----:R-:W-:Y:S01]  /*0440*/  I2FP.F32.U32 R12, R4 ;  /* 0x00000004000c7245 */ /* 0x002fe20000201000 */
[----:B------:R-:W-:Y:S01]  /*0450*/  VOTEU.ALL UP0, P0 ;  /* 0x00000000003f7886 */ /* 0x000fe20000000000 */
[----:B------:R-:W-:Y:S01]  /*0460*/  LOP3.LUT R9, R9, 0xfffffffc, RZ, 0xc0, !PT ;  /* 0xfffffffc09097812 */ /* 0x000fe200078ec0ff */
[----:B------:R-:W0:Y:S01]  /*0470*/  F2I.U32.TRUNC.NTZ R10, R10 ;  /* 0x0000000a000a7305 */ /* 0x000e22000020f000 */
[----:B------:R-:W-:Y:S01]  /*0480*/  VOTEU.ALL UP1, P0 ;  /* 0x00000000003f7886 */ /* 0x000fe20000020000 */
[----:B------:R-:W-:Y:S01]  /*0490*/  FMUL R12, R12, UR4 ;  /* 0x000000040c0c7c20 */ /* 0x000fe20008400000 */
[----:B------:R-:W1:Y:S01]  /*04a0*/  @!UP0 S2UR UR7, SR_CgaCtaId ;  /* 0x00000000000789c3 */ /* 0x000e620000008800 */
[----:B------:R-:W-:Y:S01]  /*04b0*/  IMAD.IADD R9, R0, 0x1, -R9 ;  /* 0x0000000100097824 */ /* 0x000fe200078e0a09 */
[----:B------:R-:W-:Y:S01]  /*04c0*/  SHF.R.S32.HI R0, RZ, 0x1f, R3 ;  /* 0x0000001fff007819 */ /* 0x000fe20000011403 */
[----:B------:R-:W-:Y:S01]  /*04d0*/  UMOV UR4, 0x20 ;  /* 0x0000002000047882 */ /* 0x000fe20000000000 */
[----:B------:R-:W-:Y:S01]  /*04e0*/  @!UP0 UMOV UR6, 0x400 ;  /* 0x0000040000068882 */ /* 0x000fe20000000000 */
[----:B------:R-:W-:Y:S01]  /*04f0*/  IMAD R19, R6, 0x4, R9 ;  /* 0x0000000406137824 */ /* 0x000fe200078e0209 */
[----:B------:R-:W5:Y:S01]  /*0500*/  F2I.U32.TRUNC.NTZ R12, R12 ;  /* 0x0000000c000c7305 */ /* 0x000f62000020f000 */
[----:B------:R-:W-:Y:S01]  /*0510*/  LEA.HI R0, R0, R3, RZ, 0x2 ;  /* 0x0000000300007211 */ /* 0x000fe200078f10ff */
[----:B------:R-:W4:Y:S01]  /*0520*/  LDC R9, c[0x0][0x148] ;  /* 0x00005200ff097b82 */ /* 0x000f220000000800 */
[----:B------:R-:W-:-:S04]  /*0530*/  @!UP0 UIADD3 UR4, -UR4, 0x100000, URZ ;  /* 0x0010000004048890 */ /* 0x000fc8000fffe13f */
[----:B------:R-:W-:Y:S02]  /*0540*/  @!UP0 USHF.L.U32 UR5, UR4, 0xb, URZ ;  /* 0x0000000b04058899 */ /* 0x000fe4000800063f */
[----:B------:R-:W-:Y:S01]  /*0550*/  @!UP0 USHF.L.U32 UR4, UR4, 0x1, URZ ;  /* 0x0000000104048899 */ /* 0x000fe2000800063f */
[----:B------:R-:W-:Y:S01]  /*0560*/  LEA.HI R6, R19, R19, RZ, 0x1 ;  /* 0x0000001313067211 */ /* 0x000fe200078f08ff */
[----:B0-----:R-:W-:Y:S01]  /*0570*/  IMAD.MOV R14, RZ, RZ, -R10 ;  /* 0x000000ffff0e7224 */ /* 0x001fe200078e0a0a */
[----:B------:R-:W-:Y:S02]  /*0580*/  LOP3.LUT R0, R0, 0xfffffffc, RZ, 0xc0, !PT ;  /* 0xfffffffc00007812 */ /* 0x000fe400078ec0ff */
[----:B------:R-:W-:Y:S01]  /*0590*/  LOP3.LUT R10, R6, 0xfffffffe, RZ, 0xc0, !PT ;  /* 0xfffffffe060a7812 */ /* 0x000fe200078ec0ff */
[----:B--2---:R-:W-:Y:S01]  /*05a0*/  IMAD R6, R11, R14, UR8 ;  /* 0x000000080b067e24 */ /* 0x004fe2000f8e020e */
[----:B---3--:R-:W-:Y:S01]  /*05b0*/  ISETP.EQ.U32.AND P2, PT, R13, 0x1, PT ;  /* 0x000000010d00780c */ /* 0x008fe20003f42070 */
[----:B------:R-:W-:-:S02]  /*05c0*/  IMAD.IADD R3, R3, 0x1, -R0 ;  /* 0x0000000103037824 */ /* 0x000fc400078e0a00 */
[C---:B------:R-:W-:Y:S02]  /*05d0*/  IMAD.IADD R11, R19.reuse, 0x1, -R10 ;  /* 0x00000001130b7824 */ /* 0x040fe400078e0a0a */
[----:B------:R-:W-:Y:S01]  /*05e0*/  IMAD.SHL.U32 R10, R19, 0x4, RZ ;  /* 0x00000004130a7824 */ /* 0x000fe200078e00ff */
[----:B------:R-:W-:Y:S01]  /*05f0*/  ISETP.NE.AND P1, PT, R3, 0x3, PT ;  /* 0x000000030300780c */ /* 0x000fe20003f25270 */
[----:B-----5:R-:W-:Y:S01]  /*0600*/  IMAD.MOV R24, RZ, RZ, -R12 ;  /* 0x000000ffff187224 */ /* 0x020fe200078e0a0c */
[----:B------:R-:W-:Y:S01]  /*0610*/  ISETP.NE.AND P4, PT, R11, R6, PT ;  /* 0x000000060b00720c */ /* 0x000fe20003f85270 */
[----:B-1----:R-:W-:Y:S01]  /*0620*/  @!UP0 ULEA UR6, UR7, UR6, 0x18 ;  /* 0x0000000607068291 */ /* 0x002fe2000f8ec03f */
[----:B------:R-:W-:Y:S01]  /*0630*/  LOP3.LUT R19, R19, 0xc, R10, 0x78, !PT ;  /* 0x0000000c13137812 */ /* 0x000fe200078e780a */
[----:B------:R-:W-:Y:S01]  /*0640*/  VOTEU.ALL UP0, P0 ;  /* 0x00000000003f7886 */ /* 0x000fe20000000000 */
[----:B------:R-:W-:Y:S01]  /*0650*/  LOP3.LUT P0, RZ, R8, 0x7, RZ, 0xc0, !PT ;  /* 0x0000000708ff7812 */ /* 0x000fe2000780c0ff */
[----:B------:R-:W-:Y:S01]  /*0660*/  VIADD R8, R2, 0xffffffff ;  /* 0xffffffff02087836 */ /* 0x000fe20000000000 */
[----:B------:R-:W-:Y:S01]  /*0670*/  ISETP.EQ.OR P1, PT, R3, RZ, !P1 ;  /* 0x000000ff0300720c */ /* 0x000fe20004f22670 */
[----:B----4-:R-:W-:Y:S01]  /*0680*/  IMAD R11, R9, R24, R4 ;  /* 0x00000018090b7224 */ /* 0x010fe200078e0204 */
[----:B------:R-:W-:-:S02]  /*0690*/  ISETP.LT.U32.AND P0, PT, R19, 0x2, !P0 ;  /* 0x000000021300780c */ /* 0x000fc40004701070 */
[----:B------:R-:W-:Y:S02]  /*06a0*/  ISETP.EQ.AND P1, PT, R2, RZ, P1 ;  /* 0x000000ff0200720c */ /* 0x000fe40000f22270 */
[----:B------:R-:W-:Y:S01]  /*06b0*/  ISETP.GE.U32.AND P6, PT, R8, 0x2, PT ;  /* 0x000000020800780c */ /* 0x000fe20003fc6070 */
[----:B------:R-:W0:Y:S02]  /*06c0*/  FENCE.VIEW.ASYNC.S ;  /* 0x00000000000073c6 */ /* 0x000e240000000000 */
[----:B0-----:R0:W1:Y:S01]  /*06d0*/  @!UP0 SYNCS.EXCH.64 URZ, [UR6+0x30], UR4 ;  /* 0x00003004063f85b2 */ /* 0x0010620008000100 */
[----:B------:R-:W-:Y:S02]  /*06e0*/  @P4 LEA.HI R0, R19, R19, RZ, 0x1 ;  /* 0x0000001313004211 */ /* 0x000fe400078f08ff */
[----:B------:R-:W-:Y:S02]  /*06f0*/  SEL R18, RZ, 0x1, !P1 ;  /* 0x00000001ff127807 */ /* 0x000fe40004800000 */
[----:B------:R-:W-:-:S02]  /*0700*/  @P4 SHF.R.S32.HI R0, RZ, 0x1, R0 ;  /* 0x00000001ff004819 */ /* 0x000fc40000011400 */
[----:B------:R-:W-:Y:S02]  /*0710*/  SEL R18, R18, 0x2, P6 ;  /* 0x0000000212127807 */ /* 0x000fe40003000000 */
[----:B------:R-:W-:Y:S02]  /*0720*/  @P4 ISETP.NE.AND P5, PT, R0, R11, PT ;  /* 0x0000000b0000420c */ /* 0x000fe40003fa5270 */
[----:B------:R-:W-:Y:S02]  /*0730*/  SEL R11, RZ, 0x1, !P0 ;  /* 0x00000001ff0b7807 */ /* 0x000fe40004000000 */
[----:B------:R-:W-:Y:S02]  /*0740*/  @P4 SEL R22, RZ, 0x1, P5 ;  /* 0x00000001ff164807 */ /* 0x000fe40002800000 */
[----:B------:R-:W-:Y:S01]  /*0750*/  LOP3.LUT R0, R80, 0x7f, RZ, 0xc0, !PT ;  /* 0x0000007f50007812 */ /* 0x000fe200078ec0ff */
[----:B------:R0:W2:Y:S01]  /*0760*/  @!UP1 SYNCS.EXCH.64 URZ, [UR6+0x38], UR4 ;  /* 0x00003804063f95b2 */ /* 0x0000a20008000100 */
[----:B------:R-:W-:Y:S01]  /*0770*/  LOP3.LUT R22, R22, R11, RZ, 0xc0, !PT ;  /* 0x0000000b16167212 */ /* 0x000fe200078ec0ff */
[----:B------:R-:W-:Y:S01]  /*0780*/  NOP ;  /* 0x0000000000007918 */ /* 0x000fe20000000000 */
[----:B------:R-:W-:Y:S05]  /*0790*/  @!P2 BRA `(.L_x_3) ;  /* 0x000000000008a947 */ /* 0x000fea0003800000 */
[----:B-12---:R-:W-:Y:S01]  /*07a0*/  UCGABAR_ARV ;  /* 0x00000000000079c7 */ /* 0x006fe20008000000 */
[----:B------:R-:W-:Y:S05]  /*07b0*/  BRA `(.L_x_4) ;  /* 0x0000000000047947 */ /* 0x000fea0003800000 */
.L_x_3:
[----:B-12---:R-:W-:Y:S01]  /*07c0*/  NOP ;  /* 0x0000000000007918 */ /* 0x006fe20000000000 */
.L_x_4:
[----:B------:R-:W1:Y:S01]  /*07d0*/  LDC R2, c[0x0][0x65c] ;  /* 0x00019700ff027b82 */ /* 0x000e620000000800 */
[----:B------:R-:W-:Y:S02]  /*07e0*/  IMAD.U32 R10, RZ, RZ, UR8 ;  /* 0x00000008ff0a7e24 */ /* 0x000fe4000f8e00ff */
[----:B------:R-:W-:Y:S01]  /*07f0*/  IMAD.MOV.U32 R11, RZ, RZ, RZ ;  /* 0x000000ffff0b7224 */ /* 0x000fe200078e00ff */
[----:B-1----:R-:W-:-:S04]  /*0800*/  ISETP.NE.AND P1, PT, R2, 0x1, PT ;  /* 0x000000010200780c */ /* 0x002fc80003f25270 */
[----:B------:R-:W-:-:S09]  /*0810*/  P2R R5, PR, RZ, 0x2 ;  /* 0x00000002ff057803 */ /* 0x000fd20000000000 */
[----:B------:R-:W1:Y:S01]  /*0820*/  @P1 LDC R17, c[0x0][0x10] ;  /* 0x00000400ff111b82 */ /* 0x000e620000000800 */
[----:B------:R-:W-:Y:S02]  /*0830*/  @P1 IMAD.MOV.U32 R5, RZ, RZ, RZ ;  /* 0x000000ffff051224 */ /* 0x000fe400078e00ff */
[----:B------:R-:W-:-:S05]  /*0840*/  @P1 IMAD.MOV.U32 R15, RZ, RZ, RZ ;  /* 0x000000ffff0f1224 */ /* 0x000fca00078e00ff */
[----:B------:R-:W2:Y:S01]  /*0850*/  @!P1 LDC R13, c[0x0][0xc] ;  /* 0x00000300ff0d9b82 */ /* 0x000ea20000000800 */
[----:B0-----:R-:W-:Y:S01]  /*0860*/  ULDC UR4, c[0x0][0xc] ;  /* 0x0000030000047ab9 */ /* 0x001fe20000000800 */
[----:B------:R-:W-:Y:S01]  /*0870*/  ULDC UR5, c[0x0][0x10] ;  /* 0x0000040000057ab9 */ /* 0x000fe20000000800 */
[----:B------:R-:W-:Y:S01]  /*0880*/  ULDC UR6, c[0x0][0x14] ;  /* 0x0000050000067ab9 */ /* 0x000fe20000000800 */
[----:B------:R-:W-:-:S04]  /*0890*/  UIMAD.WIDE.U32 UR4, UR4, UR5, URZ ;  /* 0x00000005040472a5 */ /* 0x000fc8000f8e003f */
[----:B------:R-:W-:Y:S02]  /*08a0*/  UIMAD.WIDE.U32 UR38, UR4, UR6, URZ ;  /* 0x00000006042672a5 */ /* 0x000fe4000f8e003f */
[----:B------:R-:W-:-:S04]  /*08b0*/  UIMAD UR40, UR5, UR6, URZ ;  /* 0x00000006052872a4 */ /* 0x000fc8000f8e023f */
[----:B------:R-:W-:Y:S01]  /*08c0*/  UIADD3 UR40, UR39, UR40, URZ ;  /* 0x0000002827287290 */ /* 0x000fe2000fffe03f */
[----:B-1----:R-:W-:-:S04]  /*08d0*/  @P1 IMAD.WIDE.U32 R16, R17, UR8, R4 ;  /* 0x0000000811101c25 */ /* 0x002fc8000f8e0004 */
[----:B------:R-:W-:Y:S02]  /*08e0*/  @P1 IMAD.IADD R17, R17, 0x1, R15 ;  /* 0x0000000111111824 */ /* 0x000fe400078e020f */
[----:B--2---:R-:W-:-:S04]  /*08f0*/  @!P1 IMAD.WIDE.U32 R10, R4, R13, R10 ;  /* 0x0000000d040a9225 */ /* 0x004fc800078e000a */
[----:B------:R-:W-:Y:S02]  /*0900*/  @!P1 IMAD.MOV.U32 R16, RZ, RZ, R10 ;  /* 0x000000ffff109224 */ /* 0x000fe400078e000a */
[----:B------:R-:W-:Y:S01]  /*0910*/  @!P1 IMAD.MOV.U32 R17, RZ, RZ, R11 ;  /* 0x000000ffff119224 */ /* 0x000fe200078e000b */
[----:B------:R-:W-:Y:S06]  /*0920*/  @!P2 BRA `(.L_x_5) ;  /* 0x00000000000ca947 */ /* 0x000fec0003800000 */
[----:B------:R-:W-:Y:S01]  /*0930*/  UCGABAR_WAIT ;  /* 0x0000000000007dc7 */ /* 0x000fe20008000000 */
[----:B------:R-:W-:Y:S01]  /*0940*/  CCTL.IVALL ;  /* 0x00000000ff00798f */ /* 0x000fe20002000000 */
[----:B------:R-:W-:Y:S05]  /*0950*/  BRA `(.L_x_6) ;  /* 0x0000000000047947 */ /* 0x000fea0003800000 */
.L_x_5:
[----:B------:R-:W-:Y:S06]  /*0960*/  BAR.SYNC.DEFER_BLOCKING 0x0 ;  /* 0x0000000000007b1d */ /* 0x000fec0000010000 */
.L_x_6:
[----:B------:R-:W-:Y:S05]  /*0970*/  @!P3 BRA `(.L_x_7) ;  /* 0x000000700088b947 */ /* 0x000fea0003800000 */
[----:B------:R-:W-:-:S13]  /*0980*/  ISETP.GT.U32.AND P0, PT, R8, 0x1, PT ;  /* 0x000000010800780c */ /* 0x000fda0003f04070 */
[----:B------:R-:W-:Y:S05]  /*0990*/  @P0 EXIT ;  /* 0x000000000000094d */ /* 0x000fea0003800000 */
[----:B------:R-:W-:Y:S01]  /*09a0*/  ULDC.64 UR4, c[0x0][0x650] ;  /* 0x0001940000047ab9 */ /* 0x000fe20000000a00 */
[----:B------:R-:W-:Y:S01]  /*09b0*/  PRMT R3, RZ, 0x7610, R3 ;  /* 0x00007610ff037816 */ /* 0x000fe20000000003 */
[----:B------:R-:W-:Y:S01]  /*09c0*/  IMAD.MOV.U32 R85, RZ, RZ, -0x1 ;  /* 0xffffffffff557424 */ /* 0x000fe200078e00ff */
[----:B------:R-:W-:Y:S01]  /*09d0*/  ISETP.GE.U32.AND P0, PT, R16, UR4, PT ;  /* 0x0000000410007c0c */ /* 0x000fe2000bf06070 */
[----:B------:R-:W-:Y:S02]  /*09e0*/  IMAD.MOV.U32 R84, RZ, RZ, -0x1 ;  /* 0xffffffffff547424 */ /* 0x000fe400078e00ff */
[----:B------:R-:W-:Y:S01]  /*09f0*/  IMAD.MOV.U32 R23, RZ, RZ, -0x1 ;  /* 0xffffffffff177424 */ /* 0x000fe200078e00ff */
[----:B------:R-:W-:-:S13]  /*0a00*/  ISETP.GE.U32.AND.EX P0, PT, R17, UR5, PT, P0 ;  /* 0x0000000511007c0c */ /* 0x000fda000bf06100 */
[----:B------:R-:W-:Y:S05]  /*0a10*/  @P0 BRA `(.L_x_8) ;  /* 0x00000004002c0947 */ /* 0x000fea0003800000 */
[----:B------:R-:W0:Y:S01]  /*0a20*/  LDC.64 R26, c[0x0][0x628] ;  /* 0x00018a00ff1a7b82 */ /* 0x000e220000000a00 */
[----:B------:R-:W-:Y:S02]  /*0a30*/  IMAD.MOV.U32 R10, RZ, RZ, R16 ;  /* 0x000000ffff0a7224 */ /* 0x000fe400078e0010 */
[----:B------:R-:W-:-:S05]  /*0a40*/  IMAD.MOV.U32 R11, RZ, RZ, R17 ;  /* 0x000000ffff0b7224 */ /* 0x000fca00078e0011 */
[----:B------:R-:W1:Y:S08]  /*0a50*/  LDC R8, c[0x0][0x630] ;  /* 0x00018c00ff087b82 */ /* 0x000e700000000800 */
[----:B------:R-:W2:Y:S01]  /*0a60*/  LDC.64 R28, c[0x0][0x620] ;  /* 0x00018800ff1c7b82 */ /* 0x000ea20000000a00 */
[----:B0-----:R-:W-:-:S04]  /*0a70*/  ISETP.NE.U32.AND P0, PT, R26, RZ, PT ;  /* 0x000000ff1a00720c */ /* 0x001fc80003f05070 */
[----:B------:R-:W-:-:S13]  /*0a80*/  ISETP.NE.AND.EX P0, PT, R27, RZ, PT, P0 ;  /* 0x000000ff1b00720c */ /* 0x000fda0003f05300 */
[----:B-12---:R-:W-:Y:S05]  /*0a90*/  @!P0 BRA `(.L_x_9) ;  /* 0x0000000000288947 */ /* 0x006fea0003800000 */
[----:B------:R-:W0:Y:S02]  /*0aa0*/  LDC R3, c[0x0][0x634] ;  /* 0x00018d00ff037b82 */ /* 0x000e240000000800 */
[----:B0-----:R-:W-:-:S05]  /*0ab0*/  IADD3 R3, P0, R16, R3, RZ ;  /* 0x0000000310037210 */ /* 0x001fca0007f1e0ff */
[----:B------:R-:W-:-:S04]  /*0ac0*/  IMAD.X R21, RZ, RZ, R17, P0 ;  /* 0x000000ffff157224 */ /* 0x000fc800000e0611 */
[----:B------:R-:W-:-:S04]  /*0ad0*/  IMAD.WIDE.U32 R10, R21, R26, RZ ;  /* 0x0000001a150a7225 */ /* 0x000fc800078e00ff */
[----:B------:R-:W-:-:S04]  /*0ae0*/  IMAD.WIDE.U32 R12, P0, R3, R27, R10 ;  /* 0x0000001b030c7225 */ /* 0x000fc8000780000a */
[----:B------:R-:W-:-:S04]  /*0af0*/  IMAD.WIDE.U32 R10, R3, R26, RZ ;  /* 0x0000001a030a7225 */ /* 0x000fc800078e00ff */
[----:B------:R-:W-:Y:S01]  /*0b00*/  IMAD.X R15, RZ, RZ, RZ, P0 ;  /* 0x000000ffff0f7224 */ /* 0x000fe200000e06ff */
[----:B------:R-:W-:Y:S01]  /*0b10*/  IADD3 RZ, P0, R11, R12, RZ ;  /* 0x0000000c0bff7210 */ /* 0x000fe20007f1e0ff */
[----:B------:R-:W-:-:S04]  /*0b20*/  IMAD.MOV.U32 R14, RZ, RZ, R13 ;  /* 0x000000ffff0e7224 */ /* 0x000fc800078e000d */
[----:B------:R-:W-:-:S08]  /*0b30*/  IMAD.WIDE.U32.X R10, R21, R27, R14, P0 ;  /* 0x0000001b150a7225 */ /* 0x000fd000000e040e */
.L_x_9:
[----:B------:R-:W0:Y:S01]  /*0b40*/  LDC.64 R32, c[0x0][0x640] ;  /* 0x00019000ff207b82 */ /* 0x000e220000000a00 */
[--C-:B------:R-:W-:Y:S01]  /*0b50*/  SHF.R.U64 R27, R10, R8, R11.reuse ;  /* 0x000000080a1b7219 */ /* 0x100fe2000000120b */
[----:B------:R-:W-:Y:S01]  /*0b60*/  IMAD R31, R9, R24, R4 ;  /* 0x00000018091f7224 */ /* 0x000fe200078e0204 */
[----:B------:R-:W-:Y:S01]  /*0b70*/  SHF.R.U32.HI R3, RZ, R8, R11 ;  /* 0x00000008ff037219 */ /* 0x000fe2000001160b */
[----:B------:R-:W-:Y:S01]  /*0b80*/  IMAD.MOV.U32 R23, RZ, RZ, 0x1 ;  /* 0x00000001ff177424 */ /* 0x000fe200078e00ff */
[----:B------:R-:W-:-:S03]  /*0b90*/  IADD3 R5, P0, RZ, -R27, RZ ;  /* 0x8000001bff057210 */ /* 0x000fc60007f1e0ff */
[----:B------:R-:W1:Y:S02]  /*0ba0*/  LDC R12, c[0x0][0x618] ;  /* 0x00018600ff0c7b82 */ /* 0x000e640000000800 */
[----:B------:R-:W-:Y:S02]  /*0bb0*/  IMAD.X R3, RZ, RZ, ~R3, P0 ;  /* 0x000000ffff037224 */ /* 0x000fe400000e0e03 */
[----:B------:R-:W-:-:S04]  /*0bc0*/  IMAD.WIDE.U32 R10, R5, R28, R16 ;  /* 0x0000001c050a7225 */ /* 0x000fc800078e0010 */
[----:B------:R-:W2:Y:S01]  /*0bd0*/  LDC R20, c[0x0][0x608] ;  /* 0x00018200ff147b82 */ /* 0x000ea20000000800 */
[----:B------:R-:W-:Y:S02]  /*0be0*/  IMAD R8, R3, R28, RZ ;  /* 0x0000001c03087224 */ /* 0x000fe400078e02ff */
[----:B------:R-:W-:Y:S02]  /*0bf0*/  IMAD.MOV.U32 R3, RZ, RZ, -0x1 ;  /* 0xffffffffff037424 */ /* 0x000fe400078e00ff */
[----:B------:R-:W-:-:S03]  /*0c00*/  IMAD R5, R5, R29, R8 ;  /* 0x0000001d05057224 */ /* 0x000fc600078e0208 */
[----:B------:R-:W3:Y:S01]  /*0c10*/  LDC R30, c[0x0][0x658] ;  /* 0x00019600ff1e7b82 */ /* 0x000ee20000000800 */
[----:B------:R-:W-:Y:S01]  /*0c20*/  IMAD.IADD R5, R11, 0x1, R5 ;  /* 0x000000010b057824 */ /* 0x000fe200078e0205 */
[----:B0-----:R-:W-:-:S04]  /*0c30*/  ISETP.NE.U32.AND P0, PT, R32, RZ, PT ;  /* 0x000000ff2000720c */ /* 0x001fc80003f05070 */
[----:B------:R-:W-:Y:S02]  /*0c40*/  ISETP.NE.AND.EX P0, PT, R33, RZ, PT, P0 ;  /* 0x000000ff2100720c */ /* 0x000fe40003f05300 */
[----:B------:R-:W0:Y:S01]  /*0c50*/  LDC R26, c[0x0][0x600] ;  /* 0x00018000ff1a7b82 */ /* 0x000e220000000800 */
[-CC-:B-1----:R-:W-:Y:S02]  /*0c60*/  SHF.R.U64 R14, R10, R12.reuse, R5.reuse ;  /* 0x0000000c0a0e7219 */ /* 0x182fe40000001205 */
[----:B------:R-:W-:-:S05]  /*0c70*/  SHF.R.U32.HI R5, RZ, R12, R5 ;  /* 0x0000000cff057219 */ /* 0x000fca0000011605 */
[----:B------:R-:W1:Y:S01]  /*0c80*/  LDC R15, c[0x0][0x648] ;  /* 0x00019200ff0f7b82 */ /* 0x000e620000000800 */
[-CC-:B--2---:R-:W-:Y:S02]  /*0c90*/  SHF.R.U64 R29, R14, R20.reuse, R5.reuse ;  /* 0x000000140e1d7219 */ /* 0x184fe40000001205 */
[----:B------:R-:W-:-:S05]  /*0ca0*/  SHF.R.U32.HI R5, RZ, R20, R5 ;  /* 0x00000014ff057219 */ /* 0x000fca0000011605 */
[----:B------:R-:W2:Y:S01]  /*0cb0*/  LDC R21, c[0x0][0x638] ;  /* 0x00018e00ff157b82 */ /* 0x000ea20000000800 */
[-CC-:B---3--:R-:W-:Y:S02]  /*0cc0*/  SHF.R.U64 R20, R29, R30.reuse, R5.reuse ;  /* 0x0000001e1d147219 */ /* 0x188fe40000001205 */
[-C--:B------:R-:W-:Y:S02]  /*0cd0*/  SHF.L.U32 R3, R3, R30.reuse, RZ ;  /* 0x0000001e03037219 */ /* 0x080fe400000006ff */
[----:B------:R-:W-:Y:S01]  /*0ce0*/  SHF.R.U32.HI R5, RZ, R30, R5 ;  /* 0x0000001eff057219 */ /* 0x000fe20000011605 */
[----:B------:R-:W-:Y:S01]  /*0cf0*/  IMAD.MOV.U32 R4, RZ, RZ, R20 ;  /* 0x000000ffff047224 */ /* 0x000fe200078e0014 */
[----:B------:R-:W-:Y:S01]  /*0d00*/  LOP3.LUT R12, RZ, R3, RZ, 0x33, !PT ;  /* 0x00000003ff0c7212 */ /* 0x000fe200078e33ff */
[----:B------:R-:W3:Y:S01]  /*0d10*/  LDC R25, c[0x0][0x610] ;  /* 0x00018400ff197b82 */ /* 0x000ee20000000800 */
[----:B------:R-:W-:Y:S05]  /*0d20*/  @!P0 BRA `(.L_x_10) ;  /* 0x0000000000288947 */ /* 0x000fea0003800000 */
[----:B------:R-:W4:Y:S02]  /*0d30*/  LDC R3, c[0x0][0x64c] ;  /* 0x00019300ff037b82 */ /* 0x000f240000000800 */
[----:B----4-:R-:W-:-:S05]  /*0d40*/  IADD3 R3, P0, R20, R3, RZ ;  /* 0x0000000314037210 */ /* 0x010fca0007f1e0ff */
        /* <DEDUP_REMOVED lines=8> */
.L_x_10:
[----:B-1----:R-:W-:Y:S01]  /*0dd0*/  SHF.R.U64 R4, R4, R15, R5 ;  /* 0x0000000f04047219 */ /* 0x002fe20000001205 */
[----:B0-----:R-:W-:Y:S01]  /*0de0*/  VIADD R5, R26, 0xffffffff ;  /* 0xffffffff1a057836 */ /* 0x001fe20000000000 */
[----:B------:R-:W-:Y:S01]  /*0df0*/  SHF.L.U32 R3, R23, R30, RZ ;  /* 0x0000001e17037219 */ /* 0x000fe200000006ff */
[----:B------:R-:W-:Y:S01]  /*0e00*/  IMAD.MOV.U32 R23, RZ, RZ, R27 ;  /* 0x000000ffff177224 */ /* 0x000fe200078e001b */
[----:B------:R-:W-:Y:S01]  /*0e10*/  LOP3.LUT R12, R29, R12, RZ, 0xc0, !PT ;  /* 0x0000000c1d0c7212 */ /* 0x000fe200078ec0ff */
[----:B------:R-:W-:Y:S01]  /*0e20*/  IMAD.MOV R8, RZ, RZ, -R4 ;  /* 0x000000ffff087224 */ /* 0x000fe200078e0a04 */
[----:B------:R-:W-:Y:S02]  /*0e30*/  SEL R6, R6, R31, !P1 ;  /* 0x0000001f06067207 */ /* 0x000fe40004800000 */
[----:B------:R-:W-:Y:S01]  /*0e40*/  LOP3.LUT R5, R14, R5, RZ, 0xc0, !PT ;  /* 0x000000050e057212 */ /* 0x000fe200078ec0ff */
[----:B------:R-:W-:Y:S02]  /*0e50*/  IMAD R9, R3, R4, R12 ;  /* 0x0000000403097224 */ /* 0x000fe400078e020c */
[----:B--2---:R-:W-:-:S02]  /*0e60*/  IMAD R3, R8, R21, R20 ;  /* 0x0000001508037224 */ /* 0x004fc400078e0214 */
[----:B---3--:R-:W-:Y:S02]  /*0e70*/  IMAD R6, R9, R25, R6 ;  /* 0x0000001909067224 */ /* 0x008fe400078e0206 */
[----:B------:R-:W-:Y:S02]  /*0e80*/  IMAD R85, R3, R26, R5 ;  /* 0x0000001a03557224 */ /* 0x000fe400078e0205 */
[----:B------:R-:W-:-:S03]  /*0e90*/  IMAD.MOV.U32 R4, RZ, RZ, 0x1 ;  /* 0x00000001ff047424 */ /* 0x000fc600078e00ff */
[----:B------:R-:W-:Y:S02]  /*0ea0*/  SEL R84, R85, R6, !P1 ;  /* 0x0000000655547207 */ /* 0x000fe40004800000 */
[----:B------:R-:W-:Y:S02]  /*0eb0*/  PRMT R3, R4, 0x7610, R3 ;  /* 0x0000761004037816 */ /* 0x000fe40000000003 */
[----:B------:R-:W-:-:S07]  /*0ec0*/  SEL R85, R6, R85, !P1 ;  /* 0x0000005506557207 */ /* 0x000fce0004800000 */
.L_x_8:
[----:B------:R-:W-:-:S08]  /*0ed0*/  NOP ;  /* 0x0000000000007918 */ /* 0x000fd00000000000 */
[----:B------:R-:W0:Y:S02]  /*0ee0*/  USETMAXREG.TRY_ALLOC.CTAPOOL UP0, 0xe8 ;  /* 0x000000e8000079c8 */ /* 0x000e240008000600 */
[----:B0-----:R-:W-:-:S13]  /*0ef0*/  PLOP3.LUT P0, PT, PT, PT, UP0, 0x80, 0x0 ;  /* 0x000000000000781c */ /* 0x001fda0003f0f008 */
[----:B------:R-:W-:Y:S05]  /*0f00*/  @!P0 BRA `(.L_x_8) ;  /* 0xfffffffc00f08947 */ /* 0x000fea000383ffff */
[----:B------:R-:W-:Y:S01]  /*0f10*/  ULDC.64 UR4, c[0x0][0x598] ;  /* 0x0001660000047ab9 */ /* 0x000fe20000000a00 */
[----:B------:R-:W-:Y:S01]  /*0f20*/  ULDC.64 UR44, c[0x0][0x208] ;  /* 0x00008200002c7ab9 */ /* 0x000fe20000000a00 */
[----:B------:R-:W-:-:S04]  /*0f30*/  ISETP.NE.U32.AND P0, PT, RZ, UR4, PT ;  /* 0x00000004ff007c0c */ /* 0x000fc8000bf05070 */
[----:B------:R-:W-:-:S13]  /*0f40*/  ISETP.NE.AND.EX P0, PT, RZ, UR5, PT, P0 ;  /* 0x00000005ff007c0c */ /* 0x000fda000bf05300 */
[----:B------:R-:W-:Y:S05]  /*0f50*/  @!P0 BRA `(.L_x_11) ;  /* 0x00000000001c8947 */ /* 0x000fea0003800000 */
[----:B------:R-:W0:Y:S02]  /*0f60*/  LDC.64 R4, c[0x0][0x598] ;  /* 0x00016600ff047b82 */ /* 0x000e240000000a00 */
[----:B0-----:R-:W2:Y:S02]  /*0f70*/  LDG.E.64 R4, desc[UR44][R4.64] ;  /* 0x0000002c04047981 */ /* 0x001ea4000c1e1b00 */
[----:B--2---:R-:W-:-:S04]  /*0f80*/  ISETP.NE.U32.AND P0, PT, R4, RZ, PT ;  /* 0x000000ff0400720c */ /* 0x004fc80003f05070 */
[----:B------:R-:W-:-:S13]  /*0f90*/  ISETP.NE.AND.EX P0, PT, R5, RZ, PT, P0 ;  /* 0x000000ff0500720c */ /* 0x000fda0003f05300 */
[----:B------:R-:W-:Y:S05]  /*0fa0*/  @!P0 BRA `(.L_x_11) ;  /* 0x0000000000088947 */ /* 0x000fea0003800000 */
[----:B------:R0:W5:Y:S01]  /*0fb0*/  LD.E R74, desc[UR44][R4.64] ;  /* 0x0000002c044a7980 */ /* 0x000162000c101900 */
[----:B------:R-:W-:Y:S05]  /*0fc0*/  BRA `(.L_x_12) ;  /* 0x0000000000247947 */ /* 0x000fea0003800000 */
.L_x_11:
[----:B------:R-:W-:Y:S02]  /*0fd0*/  ULDC.64 UR4, c[0x0][0x588] ;  /* 0x0001620000047ab9 */ /* 0x000fe40000000a00 */
[----:B------:R-:W-:-:S04]  /*0fe0*/  ISETP.NE.U32.AND P0, PT, RZ, UR4, PT ;  /* 0x00000004ff007c0c */ /* 0x000fc8000bf05070 */
[----:B------:R-:W-:-:S13]  /*0ff0*/  ISETP.NE.AND.EX P0, PT, RZ, UR5, PT, P0 ;  /* 0x00000005ff007c0c */ /* 0x000fda000bf05300 */
[----:B------:R-:W-:Y:S05]  /*1000*/  @!P0 BRA `(.L_x_13) ;  /* 0x00000000000c8947 */ /* 0x000fea0003800000 */
[----:B------:R-:W0:Y:S02]  /*1010*/  LDC.64 R74, c[0x0][0x588] ;  /* 0x00016200ff4a7b82 */ /* 0x000e240000000a00 */
[----:B0-----:R1:W5:Y:S01]  /*1020*/  LDG.E R74, desc[UR44][R74.64] ;  /* 0x0000002c4a4a7981 */ /* 0x001362000c1e1900 */
[----:B------:R-:W-:Y:S05]  /*1030*/  BRA `(.L_x_12) ;  /* 0x0000000000087947 */ /* 0x000fea0003800000 */
.L_x_13:
[----:B------:R-:W-:Y:S02]  /*1040*/  ULDC UR4, c[0x0][0x580] ;  /* 0x0001600000047ab9 */ /* 0x000fe40000000800 */
[----:B------:R-:W-:-:S07]  /*1050*/  IMAD.U32 R74, RZ, RZ, UR4 ;  /* 0x00000004ff4a7e24 */ /* 0x000fce000f8e00ff */
.L_x_12:
[----:B------:R-:W-:Y:S02]  /*1060*/  ULDC.64 UR4, c[0x0][0x5a0] ;  /* 0x0001680000047ab9 */ /* 0x000fe40000000a00 */
[----:B------:R-:W-:-:S04]  /*1070*/  ISETP.NE.U32.AND P0, PT, RZ, UR4, PT ;  /* 0x00000004ff007c0c */ /* 0x000fc8000bf05070 */
[----:B------:R-:W-:-:S13]  /*1080*/  ISETP.NE.AND.EX P0, PT, RZ, UR5, PT, P0 ;  /* 0x00000005ff007c0c */ /* 0x000fda000bf05300 */
[----:B------:R-:W-:Y:S05]  /*1090*/  @!P0 BRA `(.L_x_14) ;  /* 0x00000000001c8947 */ /* 0x000fea0003800000 */
[----:B0-----:R-:W0:Y:S02]  /*10a0*/  LDC.64 R4, c[0x0][0x5a0] ;  /* 0x00016800ff047b82 */ /* 0x001e240000000a00 */
[----:B0-----:R-:W2:Y:S02]  /*10b0*/  LDG.E.64 R4, desc[UR44][R4.64] ;  /* 0x0000002c04047981 */ /* 0x001ea4000c1e1b00 */
[----:B--2---:R-:W-:-:S04]  /*10c0*/  ISETP.NE.U32.AND P0, PT, R4, RZ, PT ;  /* 0x000000ff0400720c */ /* 0x004fc80003f05070 */
[----:B------:R-:W-:-:S13]  /*10d0*/  ISETP.NE.AND.EX P0, PT, R5, RZ, PT, P0 ;  /* 0x000000ff0500720c */ /* 0x000fda0003f05300 */
[----:B------:R-:W-:Y:S05]  /*10e0*/  @!P0 BRA `(.L_x_14) ;  /* 0x0000000000088947 */ /* 0x000fea0003800000 */
[----:B-1----:R0:W5:Y:S01]  /*10f0*/  LD.E R75, desc[UR44][R4.64] ;  /* 0x0000002c044b7980 */ /* 0x002162000c101900 */
[----:B------:R-:W-:Y:S05]  /*1100*/  BRA `(.L_x_15) ;  /* 0x0000000000247947 */ /* 0x000fea0003800000 */
.L_x_14:
[----:B------:R-:W-:Y:S02]  /*1110*/  ULDC.64 UR4, c[0x0][0x590] ;  /* 0x0001640000047ab9 */ /* 0x000fe40000000a00 */
[----:B------:R-:W-:-:S04]  /*1120*/  ISETP.NE.U32.AND P0, PT, RZ, UR4, PT ;  /* 0x00000004ff007c0c */ /* 0x000fc8000bf05070 */
[----:B------:R-:W-:-:S13]  /*1130*/  ISETP.NE.AND.EX P0, PT, RZ, UR5, PT, P0 ;  /* 0x00000005ff007c0c */ /* 0x000fda000bf05300 */
[----:B------:R-:W-:Y:S05]  /*1140*/  @!P0 BRA `(.L_x_16) ;  /* 0x00000000000c8947 */ /* 0x000fea0003800000 */
[----:B0-----:R-:W1:Y:S02]  /*1150*/  LDC.64 R4, c[0x0][0x590] ;  /* 0x00016400ff047b82 */ /* 0x001e640000000a00 */
[----:B-1----:R1:W5:Y:S01]  /*1160*/  LDG.E R75, desc[UR44][R4.64] ;  /* 0x0000002c044b7981 */ /* 0x002362000c1e1900 */
[----:B------:R-:W-:Y:S05]  /*1170*/  BRA `(.L_x_15) ;  /* 0x0000000000087947 */ /* 0x000fea0003800000 */
.L_x_16:
[----:B------:R-:W-:Y:S02]  /*1180*/  ULDC UR4, c[0x0][0x584] ;  /* 0x0001610000047ab9 */ /* 0x000fe40000000800 */
[----:B-1----:R-:W-:-:S07]  /*1190*/  IMAD.U32 R75, RZ, RZ, UR4 ;  /* 0x00000004ff4b7e24 */ /* 0x002fce000f8e00ff */
.L_x_15:
[----:B------:R-:W-:-:S13]  /*11a0*/  LOP3.LUT P0, RZ, R3, 0xff, RZ, 0xc0, !PT ;  /* 0x000000ff03ff7812 */ /* 0x000fda000780c0ff */
[----:B------:R-:W-:Y:S05]  /*11b0*/  @!P0 EXIT ;  /* 0x000000000000894d */ /* 0x000fea0003800000 */
[----:B------:R-:W2:Y:S01]  /*11c0*/  LDC R78, c[0x0][0x658] ;  /* 0x00019600ff4e7b82 */ /* 0x000ea20000000800 */
[----:B------:R-:W-:Y:S01]  /*11d0*/  ULDC.64 UR6, c[0x0][0x288] ;  /* 0x0000a20000067ab9 */ /* 0x000fe20000000a00 */
[----:B------:R-:W-:Y:S01]  /*11e0*/  LOP3.LUT R7, R7, 0x1, RZ, 0xc0, !PT ;  /* 0x0000000107077812 */ /* 0x000fe200078ec0ff */
[----:B------:R-:W-:Y:S01]  /*11f0*/  UIADD3 UR4, UR7, 0x7f, URZ ;  /* 0x0000007f07047890 */ /* 0x000fe2000fffe03f */
[----:B------:R-:W-:Y:S01]  /*1200*/  SHF.R.U32.HI R3, RZ, 0x2, R80 ;  /* 0x00000002ff037819 */ /* 0x000fe20000011650 */
[----:B01----:R-:W-:Y:S01]  /*1210*/  IMAD.U32 R4, RZ, RZ, UR6 ;  /* 0x00000006ff047e24 */ /* 0x003fe2000f8e00ff */
[----:B------:R-:W-:Y:S01]  /*1220*/  SHF.R.U32.HI R0, RZ, 0x1, R0 ;  /* 0x00000001ff007819 */ /* 0x000fe20000011600 */
[----:B------:R-:W-:Y:S01]  /*1230*/  USHF.R.S32.HI UR5, URZ, 0x1f, UR4 ;  /* 0x0000001f3f057899 */ /* 0x000fe20008011404 */
[----:B------:R-:W0:Y:S01]  /*1240*/  LDC.64 R76, c[0x0][0x5c8] ;  /* 0x00017200ff4c7b82 */ /* 0x000e220000000a00 */
[----:B------:R-:W-:Y:S01]  /*1250*/  LOP3.LUT R79, R80, 0x3, RZ, 0xc0, !PT ;  /* 0x00000003504f7812 */ /* 0x000fe200078ec0ff */
[----:B------:R-:W-:Y:S01]  /*1260*/  IMAD.SHL.U32 R72, R7, 0x40, RZ ;  /* 0x0000004007487824 */ /* 0x000fe200078e00ff */
[----:B------:R-:W-:Y:S01]  /*1270*/  LOP3.LUT R3, R3, 0x7, RZ, 0xc0, !PT ;  /* 0x0000000703037812 */ /* 0x000fe200078ec0ff */
[----:B------:R-:W-:Y:S01]  /*1280*/  ULEA.HI UR5, UR5, UR4, URZ, 0x7 ;  /* 0x0000000405057291 */ /* 0x000fe2000f8f383f */
[----:B------:R-:W-:Y:S01]  /*1290*/  LOP3.LUT R0, R0, 0x30, RZ, 0xc0, !PT ;  /* 0x0000003000007812 */ /* 0x000fe200078ec0ff */
[----:B------:R-:W-:Y:S01]  /*12a0*/  IMAD R79, R79, -0x2, R4 ;  /* 0xfffffffe4f4f7824 */ /* 0x000fe200078e0204 */
[--C-:B------:R-:W-:Y:S01]  /*12b0*/  LOP3.LUT R72, R72, 0x40, R3.reuse, 0xe2, !PT ;  /* 0x0000004048487812 */ /* 0x100fe200078ee203 */
[----:B------:R-:W-:Y:S01]  /*12c0*/  USHF.R.S32.HI UR41, URZ, 0x7, UR5 ;  /* 0x000000073f297899 */ /* 0x000fe20008011405 */
[----:B------:R-:W-:Y:S01]  /*12d0*/  IADD3 R4, RZ, -R0, -R3 ;  /* 0x80000000ff047210 */ /* 0x000fe20007ffe803 */
[----:B------:R-:W-:Y:S01]  /*12e0*/  IMAD.MOV.U32 R3, RZ, RZ, -0x1 ;  /* 0xffffffffff037424 */ /* 0x000fe200078e00ff */
[----:B------:R-:W-:Y:S01]  /*12f0*/  LOP3.LUT R81, R80, 0x80, RZ, 0xc0, !PT ;  /* 0x0000008050517812 */ /* 0x000fe200078ec0ff */
[----:B------:R-:W-:Y:S01]  /*1300*/  IMAD.MOV.U32 R5, RZ, RZ, 0x1 ;  /* 0x00000001ff057424 */ /* 0x000fe200078e00ff */
[----:B------:R-:W-:Y:S01]  /*1310*/  UISETP.LT.AND UP0, UPT, UR41, 0x1, UPT ;  /* 0x000000012900788c */ /* 0x000fe2000bf01270 */
[----:B------:R-:W-:Y:S01]  /*1320*/  IMAD R4, R7, -0x40, R4 ;  /* 0xffffffc007047824 */ /* 0x000fe200078e0204 */
[----:B------:R-:W-:Y:S01]  /*1330*/  ULDC UR4, c[0x0][0x284] ;  /* 0x0000a10000047ab9 */ /* 0x000fe20000000800 */
[----:B--2---:R-:W-:Y:S01]  /*1340*/  SHF.L.U32 R3, R3, R78, RZ ;  /* 0x0000004e03037219 */ /* 0x004fe200000006ff */
[----:B------:R-:W-:Y:S01]  /*1350*/  USEL UR42, UR41, 0x1, UP0 ;  /* 0x00000001292a7887 */ /* 0x000fe20008000000 */
[----:B------:R-:W-:Y:S01]  /*1360*/  LOP3.LUT R72, R72, R0, RZ, 0xfc, !PT ;  /* 0x0000000048487212 */ /* 0x000fe200078efcff */
[----:B------:R-:W-:Y:S01]  /*1370*/  IMAD.SHL.U32 R80, R80, 0x2, RZ ;  /* 0x0000000250507824 */ /* 0x000fe200078e00ff */
[----:B------:R-:W-:Y:S01]  /*1380*/  SHF.L.U32 R78, R5, R78, RZ ;  /* 0x0000004e054e7219 */ /* 0x000fe200000006ff */
[----:B------:R-:W-:Y:S01]  /*1390*/  VIADD R83, R4, UR4 ;  /* 0x0000000404537c36 */ /* 0x000fe20008000000 */
[----:B------:R-:W-:Y:S01]  /*13a0*/  LOP3.LUT R96, R18, 0x1, RZ, 0xfc, !PT ;  /* 0x0000000112607812 */ /* 0x000fe200078efcff */
[----:B------:R-:W-:Y:S01]  /*13b0*/  IMAD.MOV.U32 R73, RZ, RZ, RZ ;  /* 0x000000ffff497224 */ /* 0x000fe200078e00ff */
[C---:B0-----:R-:W-:Y:S01]  /*13c0*/  SHF.L.U64.HI R77, R76.reuse, 0x3, R77 ;  /* 0x000000034c4d7819 */ /* 0x041fe2000001024d */
[----:B------:R-:W-:Y:S01]  /*13d0*/  IMAD.SHL.U32 R76, R76, 0x8, RZ ;  /* 0x000000084c4c7824 */ /* 0x000fe200078e00ff */
[----:B------:R-:W-:Y:S01]  /*13e0*/  SHF.R.U32.HI R81, RZ, 0x7, R81 ;  /* 0x00000007ff517819 */ /* 0x000fe20000011651 */
[----:B------:R-:W-:Y:S01]  /*13f0*/  UIADD3 UR42, UR41, -UR42, URZ ;  /* 0x8000002a292a7290 */ /* 0x000fe2000fffe03f */
[----:B------:R-:W-:Y:S01]  /*1400*/  LOP3.LUT R82, RZ, R3, RZ, 0x33, !PT ;  /* 0x00000003ff527212 */ /* 0x000fe200078e33ff */
[----:B------:R-:W-:Y:S01]  /*1410*/  UMOV UR36, URZ ;  /* 0x0000003f00247c82 */ /* 0x000fe20008000000 */
[----:B------:R-:W-:-:S09]  /*1420*/  UMOV UR37, URZ ;  /* 0x0000003f00257c82 */ /* 0x000fd20008000000 */
.L_x_128:
[----:B------:R-:W0:Y:S01]  /*1430*/  SHFL.IDX PT, R0, R81, RZ, 0x1f ;  /* 0x00001fff51007589 */ /* 0x000e2200000e0000 */
[----:B-1----:R-:W1:Y:S01]  /*1440*/  S2UR UR7, SR_CgaCtaId ;  /* 0x00000000000779c3 */ /* 0x002e620000008800 */
[----:B------:R-:W-:Y:S01]  /*1450*/  UMOV UR6, 0x400 ;  /* 0x0000040000067882 */ /* 0x000fe20000000000 */
[----:B0-----:R-:W-:Y:S01]  /*1460*/  R2UR UR4, R0 ;  /* 0x00000000000472ca */ /* 0x001fe200000e0000 */
[----:B-1----:R-:W-:-:S12]  /*1470*/  ULEA UR6, UR7, UR6, 0x18 ;  /* 0x0000000607067291 */ /* 0x002fd8000f8ec03f */
[----:B------:R-:W-:-:S04]  /*1480*/  ULEA.HI UR5, UR4, UR4, URZ, 0x1 ;  /* 0x0000000404057291 */ /* 0x000fc8000f8f083f */
[----:B------:R-:W-:-:S04]  /*1490*/  ULOP3.LUT UR5, UR5, 0x7fffe, URZ, 0xc0, !UPT ;  /* 0x0007fffe05057892 */ /* 0x000fc8000f8ec03f */
[----:B------:R-:W-:-:S03]  /*14a0*/  UIADD3 UR5, UR4, -UR5, URZ ;  /* 0x8000000504057290 */ /* 0x000fc6000fffe03f */
[----:B------:R-:W-:Y:S01]  /*14b0*/  ULDC UR4, c[0x0][0x28c] ;  /* 0x0000a30000047ab9 */ /* 0x000fe20000000800 */
[----:B------:R-:W-:Y:S01]  /*14c0*/  ULEA UR5, UR5, UR6, 0xd ;  /* 0x0000000605057291 */ /* 0x000fe2000f8e683f */
[----:B------:R-:W-:-:S03]  /*14d0*/  ISETP.LT.AND P0, PT, RZ, UR4, PT ;  /* 0x00000004ff007c0c */ /* 0x000fc6000bf01270 */
[----:B------:R-:W-:-:S04]  /*14e0*/  UIADD3 UR5, UR5, 0x100, URZ ;  /* 0x0000010005057890 */ /* 0x000fc8000fffe03f */
[----:B------:R-:W-:-:S04]  /*14f0*/  USHF.R.U32.HI UR5, URZ, 0x4, UR5 ;  /* 0x000000043f057899 */ /* 0x000fc80008011605 */
[----:B------:R-:W-:-:S04]  /*1500*/  ULOP3.LUT UR5, UR5, 0x3fff, URZ, 0xc0, !UPT ;  /* 0x00003fff05057892 */ /* 0x000fc8000f8ec03f */
[----:B------:R-:W-:Y:S01]  /*1510*/  ULOP3.LUT UR43, UR5, 0x10000, URZ, 0xfc, !UPT ;  /* 0x00010000052b7892 */ /* 0x000fe2000f8efc3f */
[----:B--2345:R-:W-:Y:S11]  /*1520*/  @P0 BRA `(.L_x_17) ;  /* 0x0000000000400947 */ /* 0x03cff60003800000 */
[----:B------:R-:W-:Y:S01]  /*1530*/  MOV R0, 0x0 ;  /* 0x0000000000007802 */ /* 0x000fe20000000f00 */
[----:B------:R-:W-:Y:S01]  /*1540*/  ULDC.64 UR4, c[0x4][0x68] ;  /* 0x01001a0000047ab9 */ /* 0x000fe20000000a00 */
[----:B------:R-:W-:Y:S01]  /*1550*/  ULDC.64 UR6, c[0x4][0x8] ;  /* 0x0100020000067ab9 */ /* 0x000fe20000000a00 */
[----:B------:R-:W-:Y:S01]  /*1560*/  IMAD.U32 R4, RZ, RZ, UR4 ;  /* 0x00000004ff047e24 */ /* 0x000fe2000f8e00ff */
[----:B------:R0:W1:Y:S01]  /*1570*/  LDC.64 R14, c[0x4][R0] ;  /* 0x01000000000e7b82 */ /* 0x0000620000000a00 */
[----:B------:R-:W-:Y:S01]  /*1580*/  IMAD.U32 R5, RZ, RZ, UR5 ;  /* 0x00000005ff057e24 */ /* 0x000fe2000f8e00ff */
[----:B------:R-:W-:Y:S01]  /*1590*/  ULDC.64 UR4, c[0x4][0x70] ;  /* 0x01001c0000047ab9 */ /* 0x000fe20000000a00 */
[----:B------:R-:W-:Y:S02]  /*15a0*/  IMAD.U32 R10, RZ, RZ, UR6 ;  /* 0x00000006ff0a7e24 */ /* 0x000fe4000f8e00ff */
[----:B------:R-:W-:Y:S02]  /*15b0*/  IMAD.U32 R6, RZ, RZ, UR4 ;  /* 0x00000004ff067e24 */ /* 0x000fe4000f8e00ff */
[----:B------:R-:W-:-:S02]  /*15c0*/  IMAD.U32 R7, RZ, RZ, UR5 ;  /* 0x00000005ff077e24 */ /* 0x000fc4000f8e00ff */
[----:B------:R-:W-:Y:S02]  /*15d0*/  IMAD.U32 R11, RZ, RZ, UR7 ;  /* 0x00000007ff0b7e24 */ /* 0x000fe4000f8e00ff */
[----:B------:R-:W-:Y:S02]  /*15e0*/  IMAD.MOV.U32 R8, RZ, RZ, 0x1e1 ;  /* 0x000001e1ff087424 */ /* 0x000fe400078e00ff */
[----:B------:R-:W-:Y:S02]  /*15f0*/  IMAD.MOV.U32 R12, RZ, RZ, 0x1 ;  /* 0x00000001ff0c7424 */ /* 0x000fe400078e00ff */
[----:B0-----:R-:W-:-:S07]  /*1600*/  IMAD.MOV.U32 R13, RZ, RZ, RZ ;  /* 0x000000ffff0d7224 */ /* 0x001fce00078e00ff */
[----:B------:R-:W-:-:S07]  /*1610*/  LEPC R20, `(.L_x_17) ;  /* 0x000000001014794e */ /* 0x000fce0000000000 */
[----:B-1---5:R-:W-:Y:S05]  /*1620*/  CALL.ABS.NOINC R14 ;  /* 0x000000000e007343 */ /* 0x022fea0003c00000 */
.L_x_17:
[----:B------:R-:W-:-:S13]  /*1630*/  ISETP.NE.AND P0, PT, R96, 0x3, PT ;  /* 0x000000036000780c */ /* 0x000fda0003f05270 */
[----:B------:R-:W-:Y:S05]  /*1640*/  @!P0 BRA `(.L_x_18) ;  /* 0x0000000000048947 */ /* 0x000fea0003800000 */
[----:B------:R-:W-:Y:S01]  /*1650*/  BPT.TRAP 0x1 ;  /* 0x000000040000795c */ /* 0x000fe20000300000 */
.L_x_18:
[----:B------:R-:W0:Y:S01]  /*1660*/  S2UR UR5, SR_CgaCtaId ;  /* 0x00000000000579c3 */ /* 0x000e220000008800 */
[----:B------:R-:W-:Y:S01]  /*1670*/  UMOV UR4, 0x400 ;  /* 0x0000040000047882 */ /* 0x000fe20000000000 */
[----:B------:R-:W-:Y:S02]  /*1680*/  IMAD.U32 R0, RZ, RZ, UR36 ;  /* 0x00000024ff007e24 */ /* 0x000fe4000f8e00ff */
[----:B------:R-:W-:-:S03]  /*1690*/  IMAD.U32 R3, RZ, RZ, UR37 ;  /* 0x00000025ff037e24 */ /* 0x000fc6000f8e00ff */
[----:B------:R-:W-:Y:S01]  /*16a0*/  SHF.L.U32 R0, R0, 0x1f, RZ ;  /* 0x0000001f00007819 */ /* 0x000fe200000006ff */
[----:B0-----:R-:W-:-:S06]  /*16b0*/  ULEA UR4, UR5, UR4, 0x18 ;  /* 0x0000000405047291 */ /* 0x001fcc000f8ec03f */
[----:B------:R-:W-:-:S04]  /*16c0*/  IMAD.U32 R6, RZ, RZ, UR4 ;  /* 0x00000004ff067e24 */ /* 0x000fc8000f8e00ff */
[----:B------:R-:W-:-:S04]  /*16d0*/  IMAD R3, R3, 0x8, R6 ;  /* 0x0000000803037824 */ /* 0x000fc800078e0206 */
[----:B------:R0:W1:Y:S01]  /*16e0*/  SYNCS.PHASECHK.TRANS64.TRYWAIT P1, [R3+URZ], R0 ;  /* 0x00000000030075a7 */ /* 0x000062000802017f */
[----:B------:R-:W-:Y:S05]  /*16f0*/  @!P0 BRA `(.L_x_19) ;  /* 0x0000000000048947 */ /* 0x000fea0003800000 */
[----:B------:R-:W-:Y:S01]  /*1700*/  BPT.TRAP 0x1 ;  /* 0x000000040000795c */ /* 0x000fe20000300000 */
.L_x_19:
[----:B------:R-:W-:-:S05]  /*1710*/  IMAD.U32 R4, RZ, RZ, UR42 ;  /* 0x0000002aff047e24 */ /* 0x000fca000f8e00ff */
[----:B------:R-:W-:Y:S01]  /*1720*/  ISETP.GE.AND P2, PT, R4, 0x1, PT ;  /* 0x000000010400780c */ /* 0x000fe20003f46270 */
[----:B-1----:R-:W-:-:S12]  /*1730*/  @P1 BRA `(.L_x_20) ;  /* 0x0000000000081947 */ /* 0x002fd80003800000 */
[----:B------:R-:W1:Y:S02]  /*1740*/  SYNCS.PHASECHK.TRANS64.TRYWAIT P1, [R3+URZ], R0 ;  /* 0x00000000030075a7 */ /* 0x000e64000802017f */
[----:B-1----:R-:W-:Y:S05]  /*1750*/  @!P1 BRA `(.L_x_21) ;  /* 0x0000007800449947 */ /* 0x002fea0003800000 */
.L_x_20:
[----:B------:R-:W-:Y:S05]  /*1760*/  WARPSYNC.ALL ;  /* 0x0000000000007948 */ /* 0x000fea0003800000 */
[----:B------:R-:W-:Y:S01]  /*1770*/  R2UR UR4, R6 ;  /* 0x00000000060472ca */ /* 0x000fe200000e0000 */
[----:B------:R-:W-:Y:S01]  /*1780*/  WARPGROUP.ARRIVE ;  /* 0x00000000000079c5 */ /* 0x000fe20000000000 */
[----:B------:R-:W-:Y:S01]  /*1790*/  UMOV UR5, 0x40000040 ;  /* 0x4000004000057882 */ /* 0x000fe20000000000 */
[----:B------:R-:W-:Y:S01]  /*17a0*/  UMOV UR7, 0x40000040 ;  /* 0x4000004000077882 */ /* 0x000fe20000000000 */
[----:B------:R-:W-:Y:S01]  /*17b0*/  UMOV UR9, UR5 ;  /* 0x0000000500097c82 */ /* 0x000fe20008000000 */
[----:B------:R-:W-:Y:S01]  /*17c0*/  UMOV UR11, 0x40000040 ;  /* 0x40000040000b7882 */ /* 0x000fe20000000000 */
[----:B------:R-:W-:Y:S01]  /*17d0*/  UMOV UR13, UR5 ;  /* 0x00000005000d7c82 */ /* 0x000fe20008000000 */
[----:B------:R-:W-:Y:S01]  /*17e0*/  UMOV UR15, 0x40000040 ;  /* 0x40000040000f7882 */ /* 0x000fe20000000000 */
[----:B------:R-:W-:-:S05]  /*17f0*/  UMOV UR23, 0x40000040 ;  /* 0x4000004000177882 */ /* 0x000fca0000000000 */
[----:B------:R-:W-:-:S04]  /*1800*/  UIADD3 UR4, UR4, 0x20100, URZ ;  /* 0x0002010004047890 */ /* 0x000fc8000fffe03f */
[----:B------:R-:W-:-:S04]  /*1810*/  USHF.R.U32.HI UR4, URZ, 0x4, UR4 ;  /* 0x000000043f047899 */ /* 0x000fc80008011604 */
[----:B------:R-:W-:-:S04]  /*1820*/  ULOP3.LUT UR4, UR4, 0x3fff, URZ, 0xc0, !UPT ;  /* 0x00003fff04047892 */ /* 0x000fc8000f8ec03f */
[----:B------:R-:W-:Y:S02]  /*1830*/  ULOP3.LUT UR16, UR4, 0x10000, URZ, 0xfc, !UPT ;  /* 0x0001000004107892 */ /* 0x000fe4000f8efc3f */
[----:B------:R-:W-:Y:S02]  /*1840*/  ULEA UR4, UR37, UR43, 0xc ;  /* 0x0000002b25047291 */ /* 0x000fe4000f8e603f */
[----:B------:R-:W-:Y:S02]  /*1850*/  UIMAD UR6, UR37, 0x300, UR16 ;  /* 0x00000300250678a4 */ /* 0x000fe4000f8e0210 */
[----:B------:R-:W-:Y:S02]  /*1860*/  UIADD3 UR17, UR4, 0x400, URZ ;  /* 0x0000040004117890 */ /* 0x000fe4000fffe03f */
[----:B------:R-:W-:Y:S01]  /*1870*/  UIADD3 UR10, UR6, 0x80, URZ ;  /* 0x00000080060a7890 */ /* 0x000fe2000fffe03f */
[----:B------:R-:W-:Y:S01]  /*1880*/  UMOV UR8, UR4 ;  /* 0x0000000400087c82 */ /* 0x000fe20008000000 */
[----:B------:R-:W-:-:S03]  /*1890*/  UIADD3 UR14, UR6, 0x100, URZ ;  /* 0x00000100060e7890 */ /* 0x000fc6000fffe03f */
[----:B------:R-:W-:Y:S01]  /*18a0*/  HGMMA.64x16x16.F32.BF16 R64, gdesc[UR4], RZ, !UPT, gsb0 ;  /* 0x00200000044079f0 */ /* 0x000fe2000c0018ff */
[----:B------:R-:W-:Y:S01]  /*18b0*/  UMOV UR12, UR4 ;  /* 0x00000004000c7c82 */ /* 0x000fe20008000000 */
[----:B------:R-:W-:Y:S02]  /*18c0*/  UIADD3 UR22, UR6, 0x102, URZ ;  /* 0x0000010206167890 */ /* 0x000fe4000fffe03f */
[----:B------:R-:W-:Y:S01]  /*18d0*/  UIADD3 UR5, UR4, 0x402, URZ ;  /* 0x0000040204057890 */ /* 0x000fe2000fffe03f */
[----:B------:R-:W-:Y:S02]  /*18e0*/  WARPGROUP.DEPBAR.LE gsb0, 0x0 ;  /* 0x00008000000079c5 */ /* 0x000fe40000010000 */
[----:B------:R-:W-:-:S06]  /*18f0*/  WARPGROUP.ARRIVE ;  /* 0x00000000000079c5 */ /* 0x000fcc0000000000 */
[----:B------:R-:W-:Y:S03]  /*1900*/  HGMMA.64x16x16.F32.BF16 R48, gdesc[UR8], RZ, !UPT, gsb0 ;  /* 0x00200000083079f0 */ /* 0x000fe6000c0018ff */
[----:B------:R-:W-:Y:S02]  /*1910*/  WARPGROUP.DEPBAR.LE gsb0, 0x0 ;  /* 0x00008000000079c5 */ /* 0x000fe40000010000 */
[----:B------:R-:W-:-:S06]  /*1920*/  WARPGROUP.ARRIVE ;  /* 0x00000000000079c5 */ /* 0x000fcc0000000000 */
[----:B------:R-:W-:Y:S01]  /*1930*/  HGMMA.64x16x16.F32.BF16 R32, gdesc[UR12], RZ, !UPT, gsb0 ;  /* 0x002000000c2079f0 */ /* 0x000fe2000c0018ff */
[----:B------:R-:W-:Y:S01]  /*1940*/  UMOV UR12, UR17 ;  /* 0x00000011000c7c82 */ /* 0x000fe20008000000 */
[----:B------:R-:W-:Y:S01]  /*1950*/  UMOV UR13, 0x40000040 ;  /* 0x40000040000d7882 */ /* 0x000fe20000000000 */
[----:B------:R-:W-:Y:S01]  /*1960*/  UMOV UR8, UR12 ;  /* 0x0000000c00087c82 */ /* 0x000fe20008000000 */
[----:B------:R-:W-:Y:S01]  /*1970*/  UMOV UR9, UR13 ;  /* 0x0000000d00097c82 */ /* 0x000fe20008000000 */
[----:B------:R-:W-:Y:S01]  /*1980*/  UIADD3 UR17, UR4, 0xc06, URZ ;  /* 0x00000c0604117890 */ /* 0x000fe2000fffe03f */
[----:B------:R-:W-:Y:S02]  /*1990*/  WARPGROUP.DEPBAR.LE gsb0, 0x0 ;  /* 0x00008000000079c5 */ /* 0x000fe40000010000 */
[----:B------:R-:W-:-:S06]  /*19a0*/  WARPGROUP.ARRIVE ;  /* 0x00000000000079c5 */ /* 0x000fcc0000000000 */
[----:B------:R-:W-:Y:S01]  /*19b0*/  HGMMA.64x16x16.F32.BF16 R24, gdesc[UR12], RZ, !UPT, gsb0 ;  /* 0x002000000c1879f0 */ /* 0x000fe2000c0018ff */
[----:B------:R-:W-:Y:S01]  /*19c0*/  UMOV UR14, UR6 ;  /* 0x00000006000e7c82 */ /* 0x000fe20008000000 */
[----:B------:R-:W-:Y:S01]  /*19d0*/  UMOV UR15, UR7 ;  /* 0x00000007000f7c82 */ /* 0x000fe20008000000 */
[----:B------:R-:W-:Y:S01]  /*19e0*/  UMOV UR7, 0x40000040 ;  /* 0x4000004000077882 */ /* 0x000fe20000000000 */
[----:B------:R-:W-:Y:S02]  /*19f0*/  WARPGROUP.DEPBAR.LE gsb0, 0x0 ;  /* 0x00008000000079c5 */ /* 0x000fe40000010000 */
[----:B------:R-:W-:-:S06]  /*1a00*/  WARPGROUP.ARRIVE ;  /* 0x00000000000079c5 */ /* 0x000fcc0000000000 */
[----:B------:R-:W-:Y:S01]  /*1a10*/  HGMMA.64x16x16.F32.BF16 R40, gdesc[UR8], RZ, !UPT, gsb0 ;  /* 0x00200000082879f0 */ /* 0x000fe2000c0018ff */
[----:B------:R-:W-:Y:S02]  /*1a20*/  UIADD3 UR8, UR4, 0x2, URZ ;  /* 0x0000000204087890 */ /* 0x000fe4000fffe03f */
[----:B------:R-:W-:Y:S01]  /*1a30*/  UIADD3 UR10, UR6, 0x2, URZ ;  /* 0x00000002060a7890 */ /* 0x000fe2000fffe03f */
[----:B------:R-:W-:Y:S01]  /*1a40*/  UMOV UR9, 0x40000040 ;  /* 0x4000004000097882 */ /* 0x000fe20000000000 */
[----:B------:R-:W-:Y:S01]  /*1a50*/  UMOV UR11, 0x40000040 ;  /* 0x40000040000b7882 */ /* 0x000fe20000000000 */
[----:B------:R-:W-:Y:S02]  /*1a60*/  UMOV UR21, UR9 ;  /* 0x0000000900157c82 */ /* 0x000fe40008000000 */
[----:B------:R-:W-:Y:S01]  /*1a70*/  UMOV UR20, UR8 ;  /* 0x0000000800147c82 */ /* 0x000fe20008000000 */
[----:B------:R-:W-:Y:S02]  /*1a80*/  WARPGROUP.DEPBAR.LE gsb0, 0x0 ;  /* 0x00008000000079c5 */ /* 0x000fe40000010000 */
[----:B------:R-:W-:-:S06]  /*1a90*/  WARPGROUP.ARRIVE ;  /* 0x00000000000079c5 */ /* 0x000fcc0000000000 */
[----:B------:R-:W-:Y:S01]  /*1aa0*/  HGMMA.64x16x16.F32.BF16 R56, gdesc[UR12], RZ, !UPT, gsb0 ;  /* 0x002000000c3879f0 */ /* 0x000fe2000c0018ff */
[----:B------:R-:W-:Y:S01]  /*1ab0*/  UIADD3 UR14, UR6, 0x82, URZ ;  /* 0x00000082060e7890 */ /* 0x000fe2000fffe03f */
[----:B------:R-:W-:Y:S01]  /*1ac0*/  UMOV UR12, UR8 ;  /* 0x00000008000c7c82 */ /* 0x000fe20008000000 */
[----:B------:R-:W-:Y:S01]  /*1ad0*/  UMOV UR13, UR9 ;  /* 0x00000009000d7c82 */ /* 0x000fe20008000000 */
[----:B------:R-:W-:Y:S01]  /*1ae0*/  UMOV UR15, 0x40000040 ;  /* 0x40000040000f7882 */ /* 0x000fe20000000000 */
[----:B------:R-:W-:Y:S02]  /*1af0*/  WARPGROUP.DEPBAR.LE gsb0, 0x0 ;  /* 0x00008000000079c5 */ /* 0x000fe40000010000 */
[----:B------:R-:W-:-:S06]  /*1b00*/  WARPGROUP.ARRIVE ;  /* 0x00000000000079c5 */ /* 0x000fcc0000000000 */
[----:B------:R-:W-:Y:S03]  /*1b10*/  HGMMA.64x16x16.F32.BF16 R64, gdesc[UR8], R64, gsb0 ;  /* 0x00200000084079f0 */ /* 0x000fe60008001840 */
[----:B------:R-:W-:Y:S02]  /*1b20*/  WARPGROUP.DEPBAR.LE gsb0, 0x0 ;  /* 0x00008000000079c5 */ /* 0x000fe40000010000 */
[----:B------:R-:W-:-:S06]  /*1b30*/  WARPGROUP.ARRIVE ;  /* 0x00000000000079c5 */ /* 0x000fcc0000000000 */
[----:B------:R-:W-:Y:S03]  /*1b40*/  HGMMA.64x16x16.F32.BF16 R48, gdesc[UR12], R48, gsb0 ;  /* 0x002000000c3079f0 */ /* 0x000fe60008001830 */
[----:B------:R-:W-:Y:S02]  /*1b50*/  WARPGROUP.DEPBAR.LE gsb0, 0x0 ;  /* 0x00008000000079c5 */ /* 0x000fe40000010000 */
[----:B------:R-:W-:-:S06]  /*1b60*/  WARPGROUP.ARRIVE ;  /* 0x00000000000079c5 */ /* 0x000fcc0000000000 */
[----:B------:R-:W-:Y:S01]  /*1b70*/  HGMMA.64x16x16.F32.BF16 R32, gdesc[UR20], R32, gsb0 ;  /* 0x00200000142079f0 */ /* 0x000fe20008001820 */
[----:B------:R-:W-:Y:S01]  /*1b80*/  UMOV UR20, UR5 ;  /* 0x0000000500147c82 */ /* 0x000fe20008000000 */
[----:B------:R-:W-:Y:S01]  /*1b90*/  UMOV UR21, 0x40000040 ;  /* 0x4000004000157882 */ /* 0x000fe20000000000 */
[----:B------:R-:W-:Y:S01]  /*1ba0*/  UMOV UR12, UR20 ;  /* 0x00000014000c7c82 */ /* 0x000fe20008000000 */
[----:B------:R-:W-:Y:S01]  /*1bb0*/  UMOV UR13, UR21 ;  /* 0x00000015000d7c82 */ /* 0x000fe20008000000 */
[----:B------:R-:W-:Y:S01]  /*1bc0*/  UMOV UR8, UR20 ;  /* 0x0000001400087c82 */ /* 0x000fe20008000000 */
[----:B------:R-:W-:Y:S01]  /*1bd0*/  UMOV UR9, UR21 ;  /* 0x0000001500097c82 */ /* 0x000fe20008000000 */
[----:B------:R-:W-:Y:S01]  /*1be0*/  UIADD3 UR5, UR4, 0x404, URZ ;  /* 0x0000040404057890 */ /* 0x000fe2000fffe03f */
[----:B------:R-:W-:Y:S02]  /*1bf0*/  WARPGROUP.DEPBAR.LE gsb0, 0x0 ;  /* 0x00008000000079c5 */ /* 0x000fe40000010000 */
[----:B------:R-:W-:-:S06]  /*1c00*/  WARPGROUP.ARRIVE ;  /* 0x00000000000079c5 */ /* 0x000fcc0000000000 */
[----:B------:R-:W-:Y:S01]  /*1c10*/  HGMMA.64x16x16.F32.BF16 R24, gdesc[UR20], R24, gsb0 ;  /* 0x00200000141879f0 */ /* 0x000fe20008001818 */
[----:B------:R-:W-:Y:S01]  /*1c20*/  UIADD3 UR22, UR6, 0x104, URZ ;  /* 0x0000010406167890 */ /* 0x000fe2000fffe03f */
[----:B------:R-:W-:Y:S01]  /*1c30*/  UMOV UR23, 0x40000040 ;  /* 0x4000004000177882 */ /* 0x000fe20000000000 */
        /* <DEDUP_REMOVED lines=8> */
[----:B------:R-:W-:Y:S02]  /*1cc0*/  UIADD3 UR8, UR4, 0x4, URZ ;  /* 0x0000000404087890 */ /* 0x000fe4000fffe03f */
[----:B------:R-:W-:Y:S01]  /*1cd0*/  UIADD3 UR10, UR6, 0x4, URZ ;  /* 0x00000004060a7890 */ /* 0x000fe2000fffe03f */
[----:B------:R-:W-:Y:S01]  /*1ce0*/  UMOV UR9, 0x40000040 ;  /* 0x4000004000097882 */ /* 0x000fe20000000000 */
[----:B------:R-:W-:Y:S01]  /*1cf0*/  UMOV UR11, 0x40000040 ;  /* 0x40000040000b7882 */ /* 0x000fe20000000000 */
[----:B------:R-:W-:Y:S02]  /*1d00*/  UMOV UR13, UR9 ;  /* 0x00000009000d7c82 */ /* 0x000fe40008000000 */
[----:B------:R-:W-:Y:S01]  /*1d10*/  UMOV UR12, UR8 ;  /* 0x00000008000c7c82 */ /* 0x000fe20008000000 */
[----:B------:R-:W-:Y:S01]  /*1d20*/  UMOV UR20, UR8 ;  /* 0x0000000800147c82 */ /* 0x000fe20008000000 */
[----:B------:R-:W-:Y:S01]  /*1d30*/  UMOV UR21, UR9 ;  /* 0x0000000900157c82 */ /* 0x000fe20008000000 */
[----:B------:R-:W-:-:S02]  /*1d40*/  WARPGROUP.DEPBAR.LE gsb0, 0x0 ;  /* 0x00008000000079c5 */ /* 0x000fc40000010000 */
        /* <DEDUP_REMOVED lines=162> */
[----:B------:R-:W-:Y:S02]  /*2770*/  WARPGROUP.DEPBAR.LE gsb0, 0x0 ;  /* 0x00008000000079c5 */ /* 0x000fe40000010000 */
[----:B------:R-:W-:-:S06]  /*2780*/  WARPGROUP.ARRIVE ;  /* 0x00000000000079c5 */ /* 0x000fcc0000000000 */
[----:B------:R-:W-:Y:S03]  /*2790*/  HGMMA.64x16x16.F32.BF16 R24, gdesc[UR20], R24, gsb0 ;  /* 0x00200000141879f0 */ /* 0x000fe60008001818 */
[----:B------:R-:W-:Y:S02]  /*27a0*/  WARPGROUP.DEPBAR.LE gsb0, 0x0 ;  /* 0x00008000000079c5 */ /* 0x000fe40000010000 */
[----:B------:R-:W-:-:S06]  /*27b0*/  WARPGROUP.ARRIVE ;  /* 0x00000000000079c5 */ /* 0x000fcc0000000000 */
[----:B------:R-:W-:Y:S01]  /*27c0*/  HGMMA.64x16x16.F32.BF16 R40, gdesc[UR12], R40, gsb0 ;  /* 0x002000000c2879f0 */ /* 0x000fe20008001828 */
[----:B------:R-:W-:Y:S02]  /*27d0*/  UIADD3 UR12, UR6, 0x206, URZ ;  /* 0x00000206060c7890 */ /* 0x000fe4000fffe03f */
        /* <DEDUP_REMOVED lines=37> */
[----:B------:R-:W-:Y:S03]  /*2a30*/  HGMMA.64x16x16.F32.BF16 R56, gdesc[UR8], R56, gsb0 ;  /* 0x00200000083879f0 */ /* 0x000fe60008001838 */
[----:B------:R-:W-:Y:S02]  /*2a40*/  WARPGROUP.DEPBAR.LE gsb0, 0x0 ;  /* 0x00008000000079c5 */ /* 0x000fe40000010000 */
[----:B------:R-:W-:Y:S05]  /*2a50*/  @!P2 BRA `(.L_x_22) ;  /* 0x000000140058a947 */ /* 0x000fea0003800000 */
[----:B------:R-:W-:Y:S01]  /*2a60*/  UIADD3 UR17, UR37, 0x1, URZ ;  /* 0x0000000125117890 */ /* 0x000fe2000fffe03f */
[----:B01----:R-:W-:Y:S02]  /*2a70*/  IMAD.U32 R0, RZ, RZ, UR42 ;  /* 0x0000002aff007e24 */ /* 0x003fe4000f8e00ff */
[----:B------:R-:W-:Y:S01]  /*2a80*/  IMAD.U32 R3, RZ, RZ, UR37 ;  /* 0x00000025ff037e24 */ /* 0x000fe2000f8e00ff */
[----:B------:R-:W-:-:S04]  /*2a90*/  UISETP.NE.AND UP0, UPT, UR17, 0x2, UPT ;  /* 0x000000021100788c */ /* 0x000fc8000bf05270 */
[----:B------:R-:W-:Y:S02]  /*2aa0*/  USEL UR4, URZ, 0x1, UP0 ;  /* 0x000000013f047887 */ /* 0x000fe40008000000 */
[----:B------:R-:W-:Y:S02]  /*2ab0*/  USEL UR17, UR17, URZ, UP0 ;  /* 0x0000003f11117287 */ /* 0x000fe40008000000 */
[----:B------:R-:W-:-:S06]  /*2ac0*/  ULOP3.LUT UR4, UR36, UR4, URZ, 0x3c, !UPT ;  /* 0x0000000424047292 */ /* 0x000fcc000f8e3c3f */
[----:B------:R-:W-:-:S07]  /*2ad0*/  IMAD.U32 R7, RZ, RZ, UR4 ;  /* 0x00000004ff077e24 */ /* 0x000fce000f8e00ff */
.L_x_29:
[----:B------:R-:W-:Y:S05]  /*2ae0*/  @!P0 BRA `(.L_x_23) ;  /* 0x0000000000048947 */ /* 0x000fea0003800000 */
[----:B------:R-:W-:Y:S01]  /*2af0*/  BPT.TRAP 0x1 ;  /* 0x000000040000795c */ /* 0x000fe20000300000 */
.L_x_23:
[----:B------:R-:W0:Y:S01]  /*2b00*/  S2UR UR5, SR_CgaCtaId ;  /* 0x00000000000579c3 */ /* 0x000e220000008800 */
[----:B------:R-:W-:Y:S01]  /*2b10*/  UMOV UR4, 0x400 ;  /* 0x0000040000047882 */ /* 0x000fe20000000000 */
[----:B------:R-:W-:Y:S01]  /*2b20*/  IMAD.U32 R5, RZ, RZ, UR17 ;  /* 0x00000011ff057e24 */ /* 0x000fe2000f8e00ff */
[----:B------:R-:W-:Y:S01]  /*2b30*/  SHF.L.U32 R4, R7, 0x1f, RZ ;  /* 0x0000001f07047819 */ /* 0x000fe200000006ff */
[----:B0-----:R-:W-:-:S06]  /*2b40*/  ULEA UR4, UR5, UR4, 0x18 ;  /* 0x0000000405047291 */ /* 0x001fcc000f8ec03f */
[----:B------:R-:W-:-:S04]  /*2b50*/  IMAD.U32 R6, RZ, RZ, UR4 ;  /* 0x00000004ff067e24 */ /* 0x000fc8000f8e00ff */
[----:B------:R-:W-:-:S04]  /*2b60*/  IMAD R5, R5, 0x8, R6 ;  /* 0x0000000805057824 */ /* 0x000fc800078e0206 */
[----:B------:R0:W1:Y:S01]  /*2b70*/  SYNCS.PHASECHK.TRANS64.TRYWAIT P1, [R5+URZ], R4 ;  /* 0x00000004050075a7 */ /* 0x000062000802017f */
[----:B------:R-:W-:Y:S05]  /*2b80*/  @!P0 BRA `(.L_x_24) ;  /* 0x0000000000048947 */ /* 0x000fea0003800000 */
[----:B------:R-:W-:Y:S01]  /*2b90*/  BPT.TRAP 0x1 ;  /* 0x000000040000795c */ /* 0x000fe20000300000 */
.L_x_24:
[----:B-1----:R-:W-:Y:S05]  /*2ba0*/  @P1 BRA `(.L_x_25) ;  /* 0x0000000000081947 */ /* 0x002fea0003800000 */
[----:B------:R-:W1:Y:S02]  /*2bb0*/  SYNCS.PHASECHK.TRANS64.TRYWAIT P1, [R5+URZ], R4 ;  /* 0x00000004050075a7 */ /* 0x000e64000802017f */
[----:B-1----:R-:W-:Y:S05]  /*2bc0*/  @!P1 BRA `(.L_x_26) ;  /* 0x00000064003c9947 */ /* 0x002fea0003800000 */
.L_x_25:
[----:B------:R-:W-:Y:S01]  /*2bd0*/  ULEA UR19, UR17, UR43, 0xc ;  /* 0x0000002b11137291 */ /* 0x000fe2000f8e603f */
[----:B------:R-:W-:Y:S01]  /*2be0*/  WARPGROUP.ARRIVE ;  /* 0x00000000000079c5 */ /* 0x000fe20000000000 */
[----:B------:R-:W-:Y:S01]  /*2bf0*/  UIMAD UR18, UR17, 0x300, UR16 ;  /* 0x00000300111278a4 */ /* 0x000fe2000f8e0210 */
[----:B------:R-:W-:Y:S01]  /*2c00*/  UMOV UR9, 0x40000040 ;  /* 0x4000004000097882 */ /* 0x000fe20000000000 */
[----:B------:R-:W-:Y:S02]  /*2c10*/  UMOV UR11, 0x40000040 ;  /* 0x40000040000b7882 */ /* 0x000fe40000000000 */
[----:B------:R-:W-:Y:S01]  /*2c20*/  UIADD3 UR14, UR18, 0x80, URZ ;  /* 0x00000080120e7890 */ /* 0x000fe2000fffe03f */
[----:B------:R-:W-:Y:S02]  /*2c30*/  UMOV UR8, UR19 ;  /* 0x0000001300087c82 */ /* 0x000fe40008000000 */
[----:B------:R-:W-:Y:S01]  /*2c40*/  UMOV UR10, UR18 ;  /* 0x00000012000a7c82 */ /* 0x000fe20008000000 */
[----:B------:R-:W-:Y:S01]  /*2c50*/  UMOV UR12, UR8 ;  /* 0x00000008000c7c82 */ /* 0x000fe20008000000 */
[----:B------:R-:W-:Y:S01]  /*2c60*/  HGMMA.64x16x16.F32.BF16 R64, gdesc[UR8], R64, gsb0 ;  /* 0x00200000084079f0 */ /* 0x000fe20008001840 */
[----:B------:R-:W-:Y:S01]  /*2c70*/  UMOV UR13, UR9 ;  /* 0x00000009000d7c82 */ /* 0x000fe20008000000 */
[----:B------:R-:W-:Y:S01]  /*2c80*/  UMOV UR15, 0x40000040 ;  /* 0x40000040000f7882 */ /* 0x000fe20000000000 */
[----:B------:R-:W-:Y:S01]  /*2c90*/  UIADD3 UR6, UR18, 0x100, URZ ;  /* 0x0000010012067890 */ /* 0x000fe2000fffe03f */
[----:B------:R-:W-:Y:S01]  /*2ca0*/  UMOV UR4, UR8 ;  /* 0x0000000800047c82 */ /* 0x000fe20008000000 */
[----:B------:R-:W-:Y:S01]  /*2cb0*/  UMOV UR5, UR9 ;  /* 0x0000000900057c82 */ /* 0x000fe20008000000 */
[----:B------:R-:W-:Y:S01]  /*2cc0*/  UMOV UR7, 0x40000040 ;  /* 0x4000004000077882 */ /* 0x000fe20000000000 */
[----:B------:R-:W-:-:S02]  /*2cd0*/  UIADD3 UR20, UR19, 0x400, URZ ;  /* 0x0000040013147890 */ /* 0x000fc4000fffe03f */
[----:B------:R-:W-:Y:S01]  /*2ce0*/  UIADD3 UR8, UR19, 0x2, URZ ;  /* 0x0000000213087890 */ /* 0x000fe2000fffe03f */
[----:B------:R-:W-:Y:S01]  /*2cf0*/  UMOV UR9, 0x40000040 ;  /* 0x4000004000097882 */ /* 0x000fe20000000000 */
        /* <DEDUP_REMOVED lines=10> */
[----:B------:R-:W-:Y:S01]  /*2da0*/  UIADD3 UR20, UR19, 0x402, URZ ;  /* 0x0000040213147890 */ /* 0x000fe2000fffe03f */
[----:B------:R-:W-:Y:S02]  /*2db0*/  WARPGROUP.DEPBAR.LE gsb0, 0x0 ;  /* 0x00008000000079c5 */ /* 0x000fe40000010000 */
[----:B------:R-:W-:-:S06]  /*2dc0*/  WARPGROUP.ARRIVE ;  /* 0x00000000000079c5 */ /* 0x000fcc0000000000 */
[----:B------:R-:W-:Y:S01]  /*2dd0*/  HGMMA.64x16x16.F32.BF16 R24, gdesc[UR4], R24, gsb0 ;  /* 0x00200000041879f0 */ /* 0x000fe20008001818 */
[----:B------:R-:W-:Y:S01]  /*2de0*/  UMOV UR6, UR10 ;  /* 0x0000000a00067c82 */ /* 0x000fe20008000000 */
[----:B------:R-:W-:Y:S01]  /*2df0*/  UMOV UR7, UR11 ;  /* 0x0000000b00077c82 */ /* 0x000fe20008000000 */
[----:B------:R-:W-:Y:S01]  /*2e00*/  UIADD3 UR10, UR18, 0x2, URZ ;  /* 0x00000002120a7890 */ /* 0x000fe2000fffe03f */
[----:B------:R-:W-:Y:S01]  /*2e10*/  UMOV UR11, 0x40000040 ;  /* 0x40000040000b7882 */ /* 0x000fe20000000000 */
[----:B------:R-:W-:Y:S02]  /*2e20*/  WARPGROUP.DEPBAR.LE gsb0, 0x0 ;  /* 0x00008000000079c5 */ /* 0x000fe40000010000 */
[----:B------:R-:W-:-:S06]  /*2e30*/  WARPGROUP.ARRIVE ;  /* 0x00000000000079c5 */ /* 0x000fcc0000000000 */
[----:B------:R-:W-:Y:S01]  /*2e40*/  HGMMA.64x16x16.F32.BF16 R40, gdesc[UR12], R40, gsb0 ;  /* 0x002000000c2879f0 */ /* 0x000fe20008001828 */
[----:B------:R-:W-:Y:S01]  /*2e50*/  UIADD3 UR14, UR18, 0x82, URZ ;  /* 0x00000082120e7890 */ /* 0x000fe2000fffe03f */
[----:B------:R-:W-:Y:S01]  /*2e60*/  UMOV UR12, UR8 ;  /* 0x00000008000c7c82 */ /* 0x000fe20008000000 */
[----:B------:R-:W-:Y:S01]  /*2e70*/  UMOV UR13, UR9 ;  /* 0x00000009000d7c82 */ /* 0x000fe20008000000 */
        /* <DEDUP_REMOVED lines=229> */
[----:B------:R-:W-:Y:S01]  /*3cd0*/  UIADD3 UR19, UR19, 0xc06, URZ ;  /* 0x00000c0613137890 */ /* 0x000fe2000fffe03f */
        /* <DEDUP_REMOVED lines=26> */
[----:B------:R-:W-:Y:S01]  /*3e80*/  BPT.TRAP 0x1 ;  /* 0x000000040000795c */ /* 0x000fe20000300000 */
.L_x_27:
[----:B------:R-:W-:-:S13]  /*3e90*/  ISETP.NE.AND P1, PT, R22, RZ, PT ;  /* 0x000000ff1600720c */ /* 0x000fda0003f25270 */
[----:B01----:R-:W-:-:S04]  /*3ea0*/  @P1 IMAD R4, R3, 0x8, R6 ;  /* 0x0000000803041824 */ /* 0x003fc800078e0206 */
[----:B------:R-:W-:-:S05]  /*3eb0*/  @P1 VIADD R4, R4, 0x10 ;  /* 0x0000001004041836 */ /* 0x000fca0000000000 */
[----:B------:R-:W-:-:S04]  /*3ec0*/  @P1 PRMT R4, R19, 0x654, R4 ;  /* 0x0000065413041816 */ /* 0x000fc80000000004 */
[----:B------:R0:W-:Y:S01]  /*3ed0*/  @P1 SYNCS.ARRIVE.TRANS64.RED.A1T0 RZ, [R4+URZ], RZ ;  /* 0x000000ff04ff19a7 */ /* 0x0001e2000810043f */
[----:B------:R-:W-:-:S13]  /*3ee0*/  ISETP.GT.U32.AND P1, PT, R18, 0x1, PT ;  /* 0x000000011200780c */ /* 0x000fda0003f24070 */
[----:B0-----:R-:W-:Y:S05]  /*3ef0*/  @P1 BRA `(.L_x_28) ;  /* 0x0000000000041947 */ /* 0x001fea0003800000 */
[----:B------:R-:W-:Y:S01]  /*3f00*/  BPT.TRAP 0x1 ;  /* 0x000000040000795c */ /* 0x000fe20000300000 */
.L_x_28:
[----:B------:R-:W-:Y:S01]  /*3f10*/  UIADD3 UR17, UR17, 0x1, URZ ;  /* 0x0000000111117890 */ /* 0x000fe2000fffe03f */
[C---:B------:R-:W-:Y:S01]  /*3f20*/  ISETP.GT.AND P2, PT, R0.reuse, 0x1, PT ;  /* 0x000000010000780c */ /* 0x040fe20003f44270 */
[----:B------:R-:W-:Y:S02]  /*3f30*/  VIADD R3, R3, 0x1 ;  /* 0x0000000103037836 */ /* 0x000fe40000000000 */
[----:B------:R-:W-:Y:S01]  /*3f40*/  UISETP.NE.AND UP0, UPT, UR17, 0x2, UPT ;  /* 0x000000021100788c */ /* 0x000fe2000bf05270 */
[----:B------:R-:W-:Y:S02]  /*3f50*/  VIADD R0, R0, 0xffffffff ;  /* 0xffffffff00007836 */ /* 0x000fe40000000000 */
[C---:B------:R-:W-:Y:S01]  /*3f60*/  ISETP.NE.AND P1, PT, R3.reuse, 0x2, PT ;  /* 0x000000020300780c */ /* 0x040fe20003f25270 */
[----:B------:R-:W-:Y:S02]  /*3f70*/  USEL UR4, URZ, 0x1, UP0 ;  /* 0x000000013f047887 */ /* 0x000fe40008000000 */
[----:B------:R-:W-:Y:S01]  /*3f80*/  USEL UR17, UR17, URZ, UP0 ;  /* 0x0000003f11117287 */ /* 0x000fe20008000000 */
[----:B------:R-:W-:-:S03]  /*3f90*/  SEL R3, R3, RZ, P1 ;  /* 0x000000ff03037207 */ /* 0x000fc60000800000 */
[----:B------:R-:W-:Y:S01]  /*3fa0*/  LOP3.LUT R7, R7, UR4, RZ, 0x3c, !PT ;  /* 0x0000000407077c12 */ /* 0x000fe2000f8e3cff */
[----:B------:R-:W-:Y:S07]  /*3fb0*/  @P2 BRA `(.L_x_29) ;  /* 0xffffffe800c82947 */ /* 0x000fee000383ffff */
.L_x_22:
[----:B01----:R-:W0:Y:S02]  /*3fc0*/  LDC R0, c[0x0][0x28c] ;  /* 0x0000a300ff007b82 */ /* 0x003e240000000800 */
[----:B0-----:R-:W-:-:S13]  /*3fd0*/  ISETP.GE.AND P1, PT, R0, 0x1, PT ;  /* 0x000000010000780c */ /* 0x001fda0003f26270 */
[----:B------:R-:W-:Y:S05]  /*3fe0*/  @!P1 BRA `(.L_x_30) ;  /* 0x0000000000389947 */ /* 0x000fea0003800000 */
[----:B------:R-:W-:Y:S05]  /*3ff0*/  @!P0 BRA `(.L_x_31) ;  /* 0x0000000000048947 */ /* 0x000fea0003800000 */
[----:B------:R-:W-:Y:S01]  /*4000*/  BPT.TRAP 0x1 ;  /* 0x000000040000795c */ /* 0x000fe20000300000 */
.L_x_31:
[----:B------:R-:W-:-:S13]  /*4010*/  ISETP.NE.AND P0, PT, R22, RZ, PT ;  /* 0x000000ff1600720c */ /* 0x000fda0003f05270 */
[----:B------:R-:W-:-:S05]  /*4020*/  VOTEU.ANY UP0, P0 ;  /* 0x00000000003f7886 */ /* 0x000fca0000000100 */
[----:B------:R-:W-:-:S06]  /*4030*/  @UP0 UIADD3 UR4, UR42, UR37, URZ ;  /* 0x000000252a040290 */ /* 0x000fcc000fffe03f */
[----:B------:R-:W-:-:S04]  /*4040*/  IMAD.U32 R0, RZ, RZ, UR4 ;  /* 0x00000004ff007e24 */ /* 0x000fc8000f8e00ff */
[----:B------:R-:W-:-:S05]  /*4050*/  @P0 IMAD.SHL.U32 R0, R0, 0x8, RZ ;  /* 0x0000000800000824 */ /* 0x000fca00078e00ff */
[----:B------:R-:W-:-:S04]  /*4060*/  @P0 LOP3.LUT R0, R0, 0x8, RZ, 0xc0, !PT ;  /* 0x0000000800000812 */ /* 0x000fc800078ec0ff */
[----:B------:R-:W-:-:S04]  /*4070*/  @P0 IADD3 R0, R6, 0x10, R0 ;  /* 0x0000001006000810 */ /* 0x000fc80007ffe000 */
[----:B------:R-:W-:-:S04]  /*4080*/  @P0 PRMT R0, R19, 0x654, R0 ;  /* 0x0000065413000816 */ /* 0x000fc80000000000 */
[----:B------:R0:W-:Y:S01]  /*4090*/  @P0 SYNCS.ARRIVE.TRANS64.RED.A1T0 RZ, [R0+URZ], RZ ;  /* 0x000000ff00ff09a7 */ /* 0x0001e2000810043f */
[----:B------:R-:W-:-:S13]  /*40a0*/  ISETP.GT.U32.AND P0, PT, R18, 0x1, PT ;  /* 0x000000011200780c */ /* 0x000fda0003f04070 */
[----:B0-----:R-:W-:Y:S05]  /*40b0*/  @P0 BRA `(.L_x_30) ;  /* 0x0000000000040947 */ /* 0x001fea0003800000 */
[----:B------:R-:W-:Y:S01]  /*40c0*/  BPT.TRAP 0x1 ;  /* 0x000000040000795c */ /* 0x000fe20000300000 */
.L_x_30:
[----:B------:R-:W-:Y:S01]  /*40d0*/  UIADD3 UR37, UR41, UR37, URZ ;  /* 0x0000002529257290 */ /* 0x000fe2000fffe03f */
[----:B------:R-:W-:Y:S01]  /*40e0*/  IMAD R84, R84, 0x30, RZ ;  /* 0x0000003054547824 */ /* 0x000fe200078e02ff */
[----:B------:R-:W-:Y:S01]  /*40f0*/  ULDC UR5, c[0x0][0x288] ;  /* 0x0000a20000057ab9 */ /* 0x000fe20000000800 */
[----:B------:R-:W-:Y:S01]  /*4100*/  IMAD.SHL.U32 R6, R85, 0x100, RZ ;  /* 0x0000010055067824 */ /* 0x000fe200078e00ff */
[----:B------:R-:W-:Y:S01]  /*4110*/  USHF.R.U32.HI UR4, URZ, 0x1, UR37 ;  /* 0x000000013f047899 */ /* 0x000fe20008011625 */
[----:B------:R-:W-:Y:S01]  /*4120*/  SHF.R.S32.HI R11, RZ, 0x1f, R23 ;  /* 0x0000001fff0b7819 */ /* 0x000fe20000011417 */
[----:B------:R-:W-:Y:S01]  /*4130*/  ULDC UR8, c[0x0][0x284] ;  /* 0x0000a10000087ab9 */ /* 0x000fe20000000800 */
[C---:B------:R-:W-:Y:S01]  /*4140*/  ISETP.GE.AND P0, PT, R84.reuse, UR5, PT ;  /* 0x0000000554007c0c */ /* 0x040fe2000bf06270 */
[----:B------:R-:W-:Y:S01]  /*4150*/  ULOP3.LUT UR4, UR4, 0x1, URZ, 0xc0, !UPT ;  /* 0x0000000104047892 */ /* 0x000fe2000f8ec03f */
[----:B------:R-:W-:Y:S01]  /*4160*/  LOP3.LUT R12, R84, 0x6, R80, 0xf8, !PT ;  /* 0x00000006540c7812 */ /* 0x000fe200078ef850 */
[----:B------:R-:W-:Y:S01]  /*4170*/  UISETP.GT.U32.AND UP1, UPT, UR37, 0x1, UPT ;  /* 0x000000012500788c */ /* 0x000fe2000bf24070 */
[----:B------:R-:W-:Y:S01]  /*4180*/  ISETP.GE.OR P0, PT, R6, UR8, P0 ;  /* 0x0000000806007c0c */ /* 0x000fe20008706670 */
[----:B------:R-:W-:Y:S01]  /*4190*/  UISETP.NE.U32.AND UP0, UPT, UR4, 0x1, UPT ;  /* 0x000000010400788c */ /* 0x000fe2000bf05070 */
[----:B------:R-:W-:Y:S01]  /*41a0*/  SHF.R.S32.HI R13, RZ, 0x1f, R12 ;  /* 0x0000001fff0d7819 */ /* 0x000fe2000001140c */
[----:B------:R-:W-:-:S02]  /*41b0*/  UISETP.LT.U32.AND UP1, UPT, UR41, 0x2, UP1 ;  /* 0x000000022900788c */ /* 0x000fc40008f21070 */
[----:B------:R-:W-:Y:S01]  /*41c0*/  UISETP.GT.U32.AND UP0, UPT, UR41, 0x1, !UP0 ;  /* 0x000000012900788c */ /* 0x000fe2000c704070 */
[----:B------:R-:W-:Y:S01]  /*41d0*/  ULDC.64 UR6, c[0x0][0x5d0] ;  /* 0x0001740000067ab9 */ /* 0x000fe20000000a00 */
[----:B------:R-:W-:Y:S01]  /*41e0*/  USEL UR5, URZ, 0x1, !UP1 ;  /* 0x000000013f057887 */ /* 0x000fe2000c800000 */
[----:B------:R-:W-:Y:S01]  /*41f0*/  IMAD R0, R11, UR6, RZ ;  /* 0x000000060b007c24 */ /* 0x000fe2000f8e02ff */
[----:B------:R-:W-:Y:S01]  /*4200*/  USEL UR4, URZ, 0x1, !UP0 ;  /* 0x000000013f047887 */ /* 0x000fe2000c000000 */
[C---:B------:R-:W-:Y:S01]  /*4210*/  IMAD.WIDE.U32 R4, R23.reuse, UR6, R12 ;  /* 0x0000000617047c25 */ /* 0x040fe2000f8e000c */
[----:B------:R-:W-:Y:S02]  /*4220*/  ULOP3.LUT UR37, UR37, 0x1, URZ, 0xc0, !UPT ;  /* 0x0000000125257892 */ /* 0x000fe4000f8ec03f */
[----:B------:R-:W-:Y:S01]  /*4230*/  ULOP3.LUT UR36, UR4, UR36, UR5, 0x96, !UPT ;  /* 0x0000002404247292 */ /* 0x000fe2000f8e9605 */
[----:B------:R-:W-:Y:S02]  /*4240*/  IMAD R9, R23, UR7, R0 ;  /* 0x0000000717097c24 */ /* 0x000fe4000f8e0200 */
[----:B------:R-:W-:-:S02]  /*4250*/  IMAD.MOV.U32 R0, RZ, RZ, -0x1 ;  /* 0xffffffffff007424 */ /* 0x000fc400078e00ff */
[----:B------:R-:W-:Y:S02]  /*4260*/  IMAD.IADD R9, R5, 0x1, R9 ;  /* 0x0000000105097824 */ /* 0x000fe400078e0209 */
[----:B------:R-:W-:Y:S01]  /*4270*/  IMAD.MOV.U32 R8, RZ, RZ, R4 ;  /* 0x000000ffff087224 */ /* 0x000fe200078e0004 */
[----:B------:R-:W-:Y:S06]  /*4280*/  @P0 BRA `(.L_x_32) ;  /* 0x0000003000c00947 */ /* 0x000fec0003800000 */
[----:B------:R-:W0:Y:S01]  /*4290*/  LDC.64 R4, c[0x0][0x5c8] ;  /* 0x00017200ff047b82 */ /* 0x000e220000000a00 */
[----:B-----5:R-:W-:Y:S01]  /*42a0*/  FSETP.NEU.AND P2, PT, R75, RZ, PT ;  /* 0x000000ff4b00720b */ /* 0x020fe20003f4d000 */
[----:B------:R-:W-:Y:S01]  /*42b0*/  IMAD.IADD R3, R79, 0x1, -R84 ;  /* 0x000000014f037824 */ /* 0x000fe200078e0a54 */
[----:B------:R-:W-:Y:S01]  /*42c0*/  BSSY B0, `(.L_x_32) ;  /* 0x000032c000007945 */ /* 0x000fe20003800000 */
[----:B------:R-:W-:-:S03]  /*42d0*/  IMAD.WIDE R84, R85, 0x100, R72 ;  /* 0x0000010055547825 */ /* 0x000fc600078e0248 */
[----:B------:R-:W-:Y:S01]  /*42e0*/  ISETP.GT.AND P0, PT, R3, RZ, PT ;  /* 0x000000ff0300720c */ /* 0x000fe20003f04270 */
[----:B------:R-:W-:-:S05]  /*42f0*/  IMAD.IADD R6, R83, 0x1, -R6 ;  /* 0x0000000153067824 */ /* 0x000fca00078e0a06 */
[----:B------:R-:W-:Y:S01]  /*4300*/  ISETP.GT.AND P1, PT, R6, RZ, P0 ;  /* 0x000000ff0600720c */ /* 0x000fe20000724270 */
[-C--:B0-----:R-:W-:Y:S02]  /*4310*/  IMAD R7, R85, R4.reuse, RZ ;  /* 0x0000000455077224 */ /* 0x081fe400078e02ff */
[----:B------:R-:W-:-:S04]  /*4320*/  IMAD.WIDE.U32 R90, R84, R4, R8 ;  /* 0x00000004545a7225 */ /* 0x000fc800078e0008 */
[----:B------:R-:W-:-:S04]  /*4330*/  IMAD R7, R84, R5, R7 ;  /* 0x0000000554077224 */ /* 0x000fc800078e0207 */
[----:B------:R-:W-:Y:S01]  /*4340*/  IMAD.IADD R99, R91, 0x1, R7 ;  /* 0x000000015b637824 */ /* 0x000fe200078e0207 */
[----:B------:R-:W-:Y:S06]  /*4350*/  @!P2 BRA `(.L_x_33) ;  /* 0x000000240000a947 */ /* 0x000fec0003800000 */
[----:B------:R-:W0:Y:S01]  /*4360*/  LDC.64 R20, c[0x0][0x5b8] ;  /* 0x00016e00ff147b82 */ /* 0x000e220000000a00 */
[----:B------:R-:W-:-:S07]  /*4370*/  ULDC.64 UR4, c[0x0][0x5c0] ;  /* 0x0001700000047ab9 */ /* 0x000fce0000000a00 */
[----:B------:R-:W1:Y:S08]  /*4380*/  LDC.64 R86, c[0x0][0x5b0] ;  /* 0x00016c00ff567b82 */ /* 0x000e700000000a00 */
[----:B------:R-:W2:Y:S01]  /*4390*/  LDC.64 R14, c[0x0][0x5a8] ;  /* 0x00016a00ff0e7b82 */ /* 0x000ea20000000a00 */
[-C--:B0-----:R-:W-:Y:S02]  /*43a0*/  IMAD R8, R11, R20.reuse, RZ ;  /* 0x000000140b087224 */ /* 0x081fe400078e02ff */
[----:B------:R-:W-:-:S04]  /*43b0*/  IMAD.WIDE.U32 R94, R23, R20, R12 ;  /* 0x00000014175e7225 */ /* 0x000fc800078e000c */
[----:B------:R-:W-:Y:S02]  /*43c0*/  IMAD R97, R23, R21, R8 ;  /* 0x0000001517617224 */ /* 0x000fe400078e0208 */
[-C--:B-1----:R-:W-:Y:S02]  /*43d0*/  IMAD R7, R85, R86.reuse, RZ ;  /* 0x0000005655077224 */ /* 0x082fe400078e02ff */
[----:B------:R-:W-:Y:S02]  /*43e0*/  IMAD.IADD R93, R95, 0x1, R97 ;  /* 0x000000015f5d7824 */ /* 0x000fe400078e0261 */
[----:B------:R-:W-:Y:S02]  /*43f0*/  IMAD.MOV.U32 R92, RZ, RZ, R94 ;  /* 0x000000ffff5c7224 */ /* 0x000fe400078e005e */
[C---:B------:R-:W-:Y:S02]  /*4400*/  IMAD R103, R84.reuse, R87, R7 ;  /* 0x0000005754677224 */ /* 0x040fe400078e0207 */
[----:B------:R-:W-:-:S04]  /*4410*/  IMAD.WIDE.U32 R8, R84, R86, R92 ;  /* 0x0000005654087225 */ /* 0x000fc800078e005c */
[----:B------:R-:W-:Y:S01]  /*4420*/  IMAD.IADD R7, R9, 0x1, R103 ;  /* 0x0000000109077824 */ /* 0x000fe200078e0267 */
[----:B--2---:R-:W-:-:S04]  /*4430*/  LEA R10, P2, R8, R14, 0x1 ;  /* 0x0000000e080a7211 */ /* 0x004fc800078408ff */
[----:B------:R-:W-:-:S05]  /*4440*/  LEA.HI.X R11, R8, R15, R7, 0x1, P2 ;  /* 0x0000000f080b7211 */ /* 0x000fca00010f0c07 */
[----:B------:R0:W2:Y:S01]  /*4450*/  @P1 LDG.E.LTC128B.U16 R7, desc[UR44][R10.64] ;  /* 0x0000002c0a071981 */ /* 0x0000a2000c1e1520 */
[----:B------:R-:W-:Y:S01]  /*4460*/  ISETP.GT.AND P3, PT, R3, 0x1, PT ;  /* 0x000000010300780c */ /* 0x000fe20003f64270 */
[----:B------:R-:W-:Y:S01]  /*4470*/  IMAD.WIDE.U32 R88, R84, R86, R12 ;  /* 0x0000005654587225 */ /* 0x000fe200078e000c */
[----:B------:R-:W-:Y:S01]  /*4480*/  BSSY B1, `(.L_x_34) ;  /* 0x0000012000017945 */ /* 0x000fe20003800000 */
[----:B------:R-:W-:Y:S02]  /*4490*/  SHF.L.U64.HI R91, R86, 0x3, R87 ;  /* 0x00000003565b7819 */ /* 0x000fe40000010257 */
[----:B------:R-:W-:Y:S02]  /*44a0*/  IMAD.IADD R89, R103, 0x1, R89 ;  /* 0x0000000167597824 */ /* 0x000fe400078e0259 */
[----:B------:R-:W-:-:S04]  /*44b0*/  IMAD.WIDE.U32 R88, R23, R20, R88 ;  /* 0x0000001417587225 */ /* 0x000fc800078e0058 */
[----:B0-----:R-:W-:Y:S01]  /*44c0*/  IMAD.IADD R11, R97, 0x1, R89 ;  /* 0x00000001610b7824 */ /* 0x001fe200078e0259 */
[----:B------:R-:W-:-:S04]  /*44d0*/  LEA R10, P4, R88, R14, 0x1 ;  /* 0x0000000e580a7211 */ /* 0x000fc800078808ff */
[----:B------:R-:W-:Y:S01]  /*44e0*/  LEA.HI.X R11, R88, R15, R11, 0x1, P4 ;  /* 0x0000000f580b7211 */ /* 0x000fe200020f0c0b */
[----:B--2---:R-:W-:-:S04]  /*44f0*/  IMAD.U32 R8, R7, 0x10000, RZ ;  /* 0x0001000007087824 */ /* 0x004fc800078e00ff */
[----:B------:R-:W-:Y:S01]  /*4500*/  FMUL R9, R8, R75 ;  /* 0x0000004b08097220 */ /* 0x000fe20000400000 */
[----:B------:R-:W-:-:S03]  /*4510*/  LEA R8, P2, R90, UR4, 0x1 ;  /* 0x000000045a087c11 */ /* 0x000fc6000f8408ff */
[----:B------:R-:W-:Y:S01]  /*4520*/  FFMA R64, R64, R74, R9 ;  /* 0x0000004a40407223 */ /* 0x000fe20000000009 */
[----:B------:R-:W-:Y:S01]  /*4530*/  LEA.HI.X R9, R90, UR5, R99, 0x1, P2 ;  /* 0x000000055a097c11 */ /* 0x000fe200090f0c63 */
[----:B------:R-:W-:Y:S01]  /*4540*/  IMAD.SHL.U32 R90, R86, 0x8, RZ ;  /* 0x00000008565a7824 */ /* 0x000fe200078e00ff */
[----:B------:R-:W-:Y:S02]  /*4550*/  ISETP.GT.AND P2, PT, R6, RZ, P3 ;  /* 0x000000ff0600720c */ /* 0x000fe40001f44270 */
[----:B------:R-:W-:-:S05]  /*4560*/  F2FP.BF16.F32.PACK_AB R64, RZ, R64 ;  /* 0x00000040ff40723e */ /* 0x000fca00000010ff */
[----:B------:R0:W-:Y:S06]  /*4570*/  @P1 STG.E.U16 desc[UR44][R8.64], R64 ;  /* 0x0000004008001986 */ /* 0x0001ec000c10152c */
[----:B------:R-:W-:Y:S05]  /*4580*/  @!P2 BRA `(.L_x_35) ;  /* 0x000000000004a947 */ /* 0x000fea0003800000 */
[----:B------:R1:W5:Y:S02]  /*4590*/  LDG.E.LTC128B.U16 R7, desc[UR44][R10.64+0x2] ;  /* 0x0000022c0a077981 */ /* 0x000364000c1e1520 */
.L_x_35:
[----:B------:R-:W-:Y:S05]  /*45a0*/  BSYNC B1 ;  /* 0x0000000000017941 */ /* 0x000fea0003800000 */
.L_x_34:
[----:B------:R-:W-:Y:S01]  /*45b0*/  IMAD.WIDE.U32 R100, R84, R86, R90 ;  /* 0x0000005654647225 */ /* 0x000fe200078e005a */
[----:B------:R-:W-:Y:S02]  /*45c0*/  ISETP.GT.AND P1, PT, R6, 0x8, P0 ;  /* 0x000000080600780c */ /* 0x000fe40000724270 */
[C---:B-----5:R-:W-:Y:S01]  /*45d0*/  PRMT R102, R7.reuse, 0x7610, R102 ;  /* 0x0000761007667816 */ /* 0x060fe20000000066 */
[----:B0-----:R-:W-:Y:S01]  /*45e0*/  IMAD.U32 R64, R7, 0x10000, RZ ;  /* 0x0001000007407824 */ /* 0x001fe200078e00ff */
[----:B------:R-:W-:Y:S01]  /*45f0*/  IADD3 R21, P4, R94, R100, RZ ;  /* 0x000000645e157210 */ /* 0x000fe20007f9e0ff */
[----:B------:R-:W-:Y:S02]  /*4600*/  IMAD.IADD R105, R103, 0x1, R101 ;  /* 0x0000000167697824 */ /* 0x000fe400078e0265 */
[----:B------:R-:W-:Y:S02]  /*4610*/  FMUL R64, R64, R75 ;  /* 0x0000004b40407220 */ /* 0x000fe40000400000 */
[----:B------:R-:W-:-:S02]  /*4620*/  IMAD.X R88, R105, 0x1, R93, P4 ;  /* 0x0000000169587824 */ /* 0x000fc400020e065d */
[----:B------:R-:W-:Y:S01]  /*4630*/  FFMA R65, R65, R74, R64 ;  /* 0x0000004a41417223 */ /* 0x000fe20000000040 */
[----:B------:R-:W-:-:S04]  /*4640*/  LEA R64, P4, R21, R14, 0x1 ;  /* 0x0000000e15407211 */ /* 0x000fc800078808ff */
[----:B------:R-:W-:Y:S02]  /*4650*/  F2FP.BF16.F32.PACK_AB R89, RZ, R65 ;  /* 0x00000041ff59723e */ /* 0x000fe400000010ff */
[----:B------:R-:W-:-:S03]  /*4660*/  LEA.HI.X R65, R21, R15, R88, 0x1, P4 ;  /* 0x0000000f15417211 */ /* 0x000fc600020f0c58 */
[----:B------:R0:W-:Y:S04]  /*4670*/  @P2 STG.E.U16 desc[UR44][R8.64+0x2], R89 ;  /* 0x0000025908002986 */ /* 0x0001e8000c10152c */
[----:B------:R2:W3:Y:S01]  /*4680*/  @P1 LDG.E.LTC128B.U16 R102, desc[UR44][R64.64] ;  /* 0x0000002c40661981 */ /* 0x0004e2000c1e1520 */
[----:B------:R-:W-:Y:S01]  /*4690*/  IMAD.SHL.U32 R7, R76, 0x2, RZ ;  /* 0x000000024c077824 */ /* 0x000fe200078e00ff */
[----:B------:R-:W-:Y:S01]  /*46a0*/  IADD3 R98, P2, R12, R100, RZ ;  /* 0x000000640c627210 */ /* 0x000fe20007f5e0ff */
[----:B------:R-:W-:Y:S04]  /*46b0*/  BSSY B1, `(.L_x_36) ;  /* 0x0000011000017945 */ /* 0x000fe80003800000 */
[----:B------:R-:W-:Y:S01]  /*46c0*/  IMAD.X R99, R13, 0x1, R105, P2 ;  /* 0x000000010d637824 */ /* 0x000fe200010e0669 */
[----:B------:R-:W-:Y:S01]  /*46d0*/  ISETP.GT.AND P2, PT, R6, 0x8, P3 ;  /* 0x000000080600780c */ /* 0x000fe20001f44270 */
[----:B------:R-:W-:-:S04]  /*46e0*/  IMAD.WIDE.U32 R98, R23, R20, R98 ;  /* 0x0000001417627225 */ /* 0x000fc800078e0062 */
[----:B------:R-:W-:Y:S01]  /*46f0*/  IMAD.IADD R99, R97, 0x1, R99 ;  /* 0x0000000161637824 */ /* 0x000fe200078e0263 */
[----:B--2---:R-:W-:-:S04]  /*4700*/  LEA R64, P5, R98, R14, 0x1 ;  /* 0x0000000e62407211 */ /* 0x004fc800078a08ff */
[----:B------:R-:W-:Y:S01]  /*4710*/  LEA.HI.X R65, R98, R15, R99, 0x1, P5 ;  /* 0x0000000f62417211 */ /* 0x000fe200028f0c63 */
[----:B---3--:R-:W-:-:S04]  /*4720*/  IMAD.U32 R88, R102, 0x10000, RZ ;  /* 0x0001000066587824 */ /* 0x008fc800078e00ff */
[----:B------:R-:W-:Y:S01]  /*4730*/  FMUL R21, R88, R75 ;  /* 0x0000004b58157220 */ /* 0x000fe20000400000 */
[----:B------:R-:W-:-:S03]  /*4740*/  IADD3 R88, P4, R7, R8, RZ ;  /* 0x0000000807587210 */ /* 0x000fc60007f9e0ff */
[----:B------:R-:W-:Y:S01]  /*4750*/  FFMA R66, R66, R74, R21 ;  /* 0x0000004a42427223 */ /* 0x000fe20000000015 */
[----:B------:R-:W-:-:S04]  /*4760*/  SHF.L.U64.HI R21, R76, 0x1, R77 ;  /* 0x000000014c157819 */ /* 0x000fc8000001024d */
[----:B------:R-:W-:Y:S01]  /*4770*/  F2FP.BF16.F32.PACK_AB R66, RZ, R66 ;  /* 0x00000042ff42723e */ /* 0x000fe200000010ff */
[----:B0-----:R-:W-:-:S05]  /*4780*/  IMAD.X R89, R21, 0x1, R9, P4 ;  /* 0x0000000115597824 */ /* 0x001fca00020e0609 */
[----:B------:R0:W-:Y:S01]  /*4790*/  @P1 STG.E.U16 desc[UR44][R88.64], R66 ;  /* 0x0000004258001986 */ /* 0x0001e2000c10152c */
[----:B------:R-:W-:Y:S05]  /*47a0*/  @!P2 BRA `(.L_x_37) ;  /* 0x000000000004a947 */ /* 0x000fea0003800000 */
[----:B------:R2:W5:Y:S02]  /*47b0*/  LDG.E.LTC128B.U16 R102, desc[UR44][R64.64+0x2] ;  /* 0x0000022c40667981 */ /* 0x000564000c1e1520 */
.L_x_37:
[----:B------:R-:W-:Y:S05]  /*47c0*/  BSYNC B1 ;  /* 0x0000000000017941 */ /* 0x000fea0003800000 */
.L_x_36:
[----:B0----5:R-:W-:Y:S01]  /*47d0*/  IMAD.U32 R66, R102, 0x10000, RZ ;  /* 0x0001000066427824 */ /* 0x021fe200078e00ff */
[----:B------:R-:W-:Y:S01]  /*47e0*/  ISETP.GT.AND P1, PT, R3, 0x8, PT ;  /* 0x000000080300780c */ /* 0x000fe20003f24270 */
[----:B------:R-:W-:Y:S01]  /*47f0*/  BSSY B1, `(.L_x_38) ;  /* 0x000000c000017945 */ /* 0x000fe20003800000 */
[----:B------:R-:W-:Y:S02]  /*4800*/  IMAD R101, R87, 0x78, RZ ;  /* 0x0000007857657824 */ /* 0x000fe400078e02ff */
[----:B------:R-:W-:Y:S01]  /*4810*/  FMUL R66, R66, R75 ;  /* 0x0000004b42427220 */ /* 0x000fe20000400000 */
[----:B------:R-:W-:-:S03]  /*4820*/  ISETP.GT.AND P4, PT, R6, RZ, P1 ;  /* 0x000000ff0600720c */ /* 0x000fc60000f84270 */
[----:B------:R-:W-:Y:S01]  /*4830*/  FFMA R66, R67, R74, R66 ;  /* 0x0000004a43427223 */ /* 0x000fe20000000042 */
[----:B------:R-:W-:-:S04]  /*4840*/  IMAD.MOV.U32 R67, RZ, RZ, R105 ;  /* 0x000000ffff437224 */ /* 0x000fc800078e0069 */
[----:B------:R-:W-:-:S04]  /*4850*/  F2FP.BF16.F32.PACK_AB R66, RZ, R66 ;  /* 0x00000042ff42723e */ /* 0x000fc800000010ff */
[----:B------:R-:W-:Y:S01]  /*4860*/  PRMT R98, R66, 0x7610, R98 ;  /* 0x0000761042627816 */ /* 0x000fe20000000062 */
[----:B------:R-:W-:-:S04]  /*4870*/  IMAD.MOV.U32 R66, RZ, RZ, R100 ;  /* 0x000000ffff427224 */ /* 0x000fc800078e0064 */
[----:B------:R0:W-:Y:S01]  /*4880*/  @P2 STG.E.U16 desc[UR44][R88.64+0x2], R98 ;  /* 0x0000026258002986 */ /* 0x0001e2000c10152c */
[----:B------:R-:W-:Y:S05]  /*4890*/  @!P4 BRA `(.L_x_39) ;  /* 0x000000000004c947 */ /* 0x000fea0003800000 */
[----:B------:R3:W5:Y:S02]  /*48a0*/  LDG.E.LTC128B.U16 R102, desc[UR44][R10.64+0x10] ;  /* 0x0000102c0a667981 */ /* 0x000764000c1e1520 */
.L_x_39:
[----:B------:R-:W-:Y:S05]  /*48b0*/  BSYNC B1 ;  /* 0x0000000000017941 */ /* 0x000fea0003800000 */
.L_x_38:
[----:B0----5:R-:W-:Y:S01]  /*48c0*/  IMAD.U32 R98, R102, 0x10000, RZ ;  /* 0x0001000066627824 */ /* 0x021fe200078e00ff */
[----:B------:R-:W-:Y:S01]  /*48d0*/  BSSY B1, `(.L_x_40) ;  /* 0x000000d000017945 */ /* 0x000fe20003800000 */
[----:B------:R-:W-:-:S04]  /*48e0*/  IMAD.WIDE.U32 R66, R86, 0x78, R66 ;  /* 0x0000007856427825 */ /* 0x000fc800078e0042 */
[----:B------:R-:W-:Y:S01]  /*48f0*/  FMUL R87, R98, R75 ;  /* 0x0000004b62577220 */ /* 0x000fe20000400000 */
[----:B------:R-:W-:Y:S01]  /*4900*/  IMAD.IADD R105, R67, 0x1, R101 ;  /* 0x0000000143697824 */ /* 0x000fe200078e0265 */
[----:B------:R-:W-:Y:S02]  /*4910*/  IADD3 R98, P2, P5, R94, R66, R90 ;  /* 0x000000425e627210 */ /* 0x000fe40007d5e05a */
[----:B------:R-:W-:Y:S02]  /*4920*/  FFMA R87, R68, R74, R87 ;  /* 0x0000004a44577223 */ /* 0x000fe40000000057 */
[----:B------:R-:W-:-:S03]  /*4930*/  IADD3.X R99, R93, R105, R91, P2, P5 ;  /* 0x000000695d637210 */ /* 0x000fc600017ea45b */
[----:B------:R-:W-:Y:S02]  /*4940*/  F2FP.BF16.F32.PACK_AB R87, RZ, R87 ;  /* 0x00000057ff57723e */ /* 0x000fe400000010ff */
[----:B------:R-:W-:-:S03]  /*4950*/  ISETP.GT.AND P2, PT, R3, 0x9, PT ;  /* 0x000000090300780c */ /* 0x000fc60003f44270 */
[----:B------:R0:W-:Y:S01]  /*4960*/  @P4 STG.E.U16 desc[UR44][R8.64+0x10], R87 ;  /* 0x0000105708004986 */ /* 0x0001e2000c10152c */
[----:B------:R-:W-:-:S13]  /*4970*/  ISETP.GT.AND P5, PT, R6, RZ, P2 ;  /* 0x000000ff0600720c */ /* 0x000fda00017a4270 */
[----:B0-----:R-:W-:Y:S05]  /*4980*/  @!P5 BRA `(.L_x_41) ;  /* 0x000000000004d947 */ /* 0x001fea0003800000 */
[----:B------:R0:W5:Y:S02]  /*4990*/  LDG.E.LTC128B.U16 R102, desc[UR44][R10.64+0x12] ;  /* 0x0000122c0a667981 */ /* 0x000164000c1e1520 */
.L_x_41:
[----:B------:R-:W-:Y:S05]  /*49a0*/  BSYNC B1 ;  /* 0x0000000000017941 */ /* 0x000fea0003800000 */
.L_x_40:
[----:B-----5:R-:W-:Y:S01]  /*49b0*/  IMAD.U32 R68, R102, 0x10000, RZ ;  /* 0x0001000066447824 */ /* 0x020fe200078e00ff */
[----:B------:R-:W-:Y:S01]  /*49c0*/  ISETP.GT.AND P4, PT, R6, 0x8, P1 ;  /* 0x000000080600780c */ /* 0x000fe20000f84270 */
[----:B------:R-:W-:Y:S02]  /*49d0*/  BSSY B1, `(.L_x_42) ;  /* 0x0000007000017945 */ /* 0x000fe40003800000 */
[----:B------:R-:W-:-:S04]  /*49e0*/  FMUL R68, R68, R75 ;  /* 0x0000004b44447220 */ /* 0x000fc80000400000 */
[----:B------:R-:W-:-:S05]  /*49f0*/  FFMA R68, R69, R74, R68 ;  /* 0x0000004a45447223 */ /* 0x000fca0000000044 */
[----:B------:R-:W-:-:S05]  /*4a00*/  F2FP.BF16.F32.PACK_AB R68, RZ, R68 ;  /* 0x00000044ff44723e */ /* 0x000fca00000010ff */
[----:B------:R4:W-:Y:S01]  /*4a10*/  @P5 STG.E.U16 desc[UR44][R8.64+0x12], R68 ;  /* 0x0000124408005986 */ /* 0x0009e2000c10152c */
[----:B------:R-:W-:Y:S05]  /*4a20*/  @!P4 BRA `(.L_x_43) ;  /* 0x000000000004c947 */ /* 0x000fea0003800000 */
[----:B------:R0:W5:Y:S02]  /*4a30*/  LDG.E.LTC128B.U16 R102, desc[UR44][R64.64+0x10] ;  /* 0x0000102c40667981 */ /* 0x000164000c1e1520 */
.L_x_43:
[----:B------:R-:W-:Y:S05]  /*4a40*/  BSYNC B1 ;  /* 0x0000000000017941 */ /* 0x000fea0003800000 */
.L_x_42:
[----:B----45:R-:W-:Y:S01]  /*4a50*/  IMAD.U32 R68, R102, 0x10000, RZ ;  /* 0x0001000066447824 */ /* 0x030fe200078e00ff */
        /* <DEDUP_REMOVED lines=8> */
.L_x_45:
[----:B------:R-:W-:Y:S05]  /*4ae0*/  BSYNC B1 ;  /* 0x0000000000017941 */ /* 0x000fea0003800000 */
.L_x_44:
[----:B-----5:R-:W-:Y:S01]  /*4af0*/  IMAD.U32 R68, R102, 0x10000, RZ ;  /* 0x0001000066447824 */ /* 0x020fe200078e00ff */
[----:B------:R-:W-:-:S03]  /*4b00*/  IADD3 R67, P4, R94, R66, RZ ;  /* 0x000000425e437210 */ /* 0x000fc60007f9e0ff */
[----:B------:R-:W-:Y:S02]  /*4b10*/  FMUL R68, R68, R75 ;  /* 0x0000004b44447220 */ /* 0x000fe40000400000 */
[----:B------:R-:W-:Y:S01]  /*4b20*/  IMAD.X R92, R105, 0x1, R93, P4 ;  /* 0x00000001695c7824 */ /* 0x000fe200020e065d */
[----:B------:R-:W-:Y:S01]  /*4b30*/  LEA R66, P4, R67, R14, 0x1 ;  /* 0x0000000e43427211 */ /* 0x000fe200078808ff */
[----:B------:R-:W-:-:S03]  /*4b40*/  FFMA R68, R71, R74, R68 ;  /* 0x0000004a47447223 */ /* 0x000fc60000000044 */
[----:B------:R-:W-:Y:S02]  /*4b50*/  LEA.HI.X R67, R67, R15, R92, 0x1, P4 ;  /* 0x0000000f43437211 */ /* 0x000fe400020f0c5c */
[----:B------:R-:W-:-:S04]  /*4b60*/  F2FP.BF16.F32.PACK_AB R68, RZ, R68 ;  /* 0x00000044ff44723e */ /* 0x000fc800000010ff */
[----:B----4-:R-:W-:-:S05]  /*4b70*/  PRMT R69, R68, 0x7610, R69 ;  /* 0x0000761044457816 */ /* 0x010fca0000000045 */
[----:B------:R4:W-:Y:S01]  /*4b80*/  @P5 STG.E.U16 desc[UR44][R88.64+0x12], R69 ;  /* 0x0000124558005986 */ /* 0x0009e2000c10152c */
[----:B------:R-:W-:-:S13]  /*4b90*/  ISETP.GT.AND P5, PT, R6, 0x80, P0 ;  /* 0x000000800600780c */ /* 0x000fda00007a4270 */
[----:B------:R1:W2:Y:S01]  /*4ba0*/  @P5 LDG.E.LTC128B.U16 R102, desc[UR44][R66.64] ;  /* 0x0000002c42665981 */ /* 0x0002a2000c1e1520 */
[----:B------:R-:W-:Y:S01]  /*4bb0*/  IMAD.WIDE.U32 R70, R86, 0x78, R90 ;  /* 0x0000007856467825 */ /* 0x000fe200078e005a */
[----:B------:R-:W-:Y:S03]  /*4bc0*/  BSSY B1, `(.L_x_46) ;  /* 0x0000016000017945 */ /* 0x000fe60003800000 */
[----:B------:R-:W-:Y:S02]  /*4bd0*/  IMAD.IADD R93, R101, 0x1, R71 ;  /* 0x00000001655d7824 */ /* 0x000fe400078e0247 */
[----:B------:R-:W-:Y:S02]  /*4be0*/  IMAD.MOV.U32 R92, RZ, RZ, R70 ;  /* 0x000000ffff5c7224 */ /* 0x000fe400078e0046 */
[----:B------:R-:W-:Y:S02]  /*4bf0*/  IMAD R5, R5, 0xf0, RZ ;  /* 0x000000f005057824 */ /* 0x000fe400078e02ff */
[----:B----4-:R-:W-:-:S03]  /*4c00*/  IMAD.WIDE.U32 R68, R84, R86, R92 ;  /* 0x0000005654447225 */ /* 0x010fc600078e005c */
[----:B------:R-:W-:-:S04]  /*4c10*/  IADD3 R68, P4, R12, R68, RZ ;  /* 0x000000440c447210 */ /* 0x000fc80007f9e0ff */
[----:B------:R-:W-:-:S03]  /*4c20*/  IADD3.X R69, R13, R103, R69, P4, !PT ;  /* 0x000000670d457210 */ /* 0x000fc600027fe445 */
[----:B------:R-:W-:-:S03]  /*4c30*/  IMAD.WIDE.U32 R68, R23, R20, R68 ;  /* 0x0000001417447225 */ /* 0x000fc600078e0044 */
[----:B-1----:R-:W-:Y:S01]  /*4c40*/  LEA R66, P4, R68, R14, 0x1 ;  /* 0x0000000e44427211 */ /* 0x002fe200078808ff */
[----:B--2---:R-:W-:-:S04]  /*4c50*/  IMAD.U32 R94, R102, 0x10000, RZ ;  /* 0x00010000665e7824 */ /* 0x004fc800078e00ff */
[----:B------:R-:W-:Y:S01]  /*4c60*/  FMUL R87, R94, R75 ;  /* 0x0000004b5e577220 */ /* 0x000fe20000400000 */
[----:B------:R-:W-:-:S04]  /*4c70*/  IMAD.WIDE.U32 R94, R4, 0xf0, R88 ;  /* 0x000000f0045e7825 */ /* 0x000fc800078e0058 */
[----:B------:R-:W-:Y:S01]  /*4c80*/  FFMA R87, R56, R74, R87 ;  /* 0x0000004a38577223 */ /* 0x000fe20000000057 */
[----:B------:R-:W-:Y:S02]  /*4c90*/  IMAD.IADD R56, R97, 0x1, R69 ;  /* 0x0000000161387824 */ /* 0x000fe400078e0245 */
[----:B------:R-:W-:Y:S02]  /*4ca0*/  IMAD.IADD R69, R95, 0x1, R5 ;  /* 0x000000015f457824 */ /* 0x000fe400078e0205 */
[----:B------:R-:W-:Y:S02]  /*4cb0*/  F2FP.BF16.F32.PACK_AB R87, RZ, R87 ;  /* 0x00000057ff57723e */ /* 0x000fe400000010ff */
[----:B------:R-:W-:Y:S01]  /*4cc0*/  LEA.HI.X R67, R68, R15, R56, 0x1, P4 ;  /* 0x0000000f44437211 */ /* 0x000fe200020f0c38 */
[----:B------:R-:W-:Y:S01]  /*4cd0*/  @P5 IMAD.MOV.U32 R68, RZ, RZ, R94 ;  /* 0x000000ffff445224 */ /* 0x000fe200078e005e */
[----:B------:R-:W-:-:S04]  /*4ce0*/  ISETP.GT.AND P4, PT, R6, 0x80, P3 ;  /* 0x000000800600780c */ /* 0x000fc80001f84270 */
[----:B------:R1:W-:Y:S09]  /*4cf0*/  @P5 STG.E.U16 desc[UR44][R68.64], R87 ;  /* 0x0000005744005986 */ /* 0x0003f2000c10152c */
[----:B------:R-:W-:Y:S05]  /*4d00*/  @!P4 BRA `(.L_x_47) ;  /* 0x000000000004c947 */ /* 0x000fea0003800000 */
[----:B------:R2:W5:Y:S02]  /*4d10*/  LDG.E.LTC128B.U16 R102, desc[UR44][R66.64+0x2] ;  /* 0x0000022c42667981 */ /* 0x000564000c1e1520 */
.L_x_47:
[----:B------:R-:W-:Y:S05]  /*4d20*/  BSYNC B1 ;  /* 0x0000000000017941 */ /* 0x000fea0003800000 */
.L_x_46:
[----:B-----5:R-:W-:Y:S01]  /*4d30*/  IMAD.U32 R56, R102, 0x10000, RZ ;  /* 0x0001000066387824 */ /* 0x020fe200078e00ff */
[----:B------:R-:W-:Y:S01]  /*4d40*/  IADD3 R70, P5, R90, R70, RZ ;  /* 0x000000465a467210 */ /* 0x000fe20007fbe0ff */
[----:B-1----:R-:W-:Y:S01]  /*4d50*/  @P4 IMAD.MOV.U32 R87, RZ, RZ, R69 ;  /* 0x000000ffff574224 */ /* 0x002fe200078e0045 */
[----:B------:R-:W-:Y:S01]  /*4d60*/  ISETP.GT.AND P0, PT, R6, 0x88, P0 ;  /* 0x000000880600780c */ /* 0x000fe20000704270 */
[----:B------:R-:W-:Y:S01]  /*4d70*/  FMUL R56, R56, R75 ;  /* 0x0000004b38387220 */ /* 0x000fe20000400000 */
[----:B------:R-:W-:Y:S01]  /*4d80*/  BSSY B1, `(.L_x_48) ;  /* 0x000000d000017945 */ /* 0x000fe20003800000 */
[----:B------:R-:W-:Y:S02]  /*4d90*/  IMAD.X R71, R93, 0x1, R91, P5 ;  /* 0x000000015d477824 */ /* 0x000fe400028e065b */
[----:B------:R-:W-:Y:S01]  /*4da0*/  FFMA R56, R57, R74, R56 ;  /* 0x0000004a39387223 */ /* 0x000fe20000000038 */
[----:B------:R-:W-:-:S04]  /*4db0*/  IMAD.WIDE.U32 R84, R84, R86, R70 ;  /* 0x0000005654547225 */ /* 0x000fc800078e0046 */
[----:B------:R-:W-:Y:S01]  /*4dc0*/  F2FP.BF16.F32.PACK_AB R56, RZ, R56 ;  /* 0x00000038ff38723e */ /* 0x000fe200000010ff */
[----:B------:R-:W-:Y:S01]  /*4dd0*/  @P4 IMAD.MOV.U32 R86, RZ, RZ, R94 ;  /* 0x000000ffff564224 */ /* 0x000fe200078e005e */
[----:B------:R-:W-:Y:S02]  /*4de0*/  IADD3 R70, P5, R12, R84, RZ ;  /* 0x000000540c467210 */ /* 0x000fe40007fbe0ff */
[----:B------:R-:W-:-:S05]  /*4df0*/  PRMT R57, R56, 0x7610, R57 ;  /* 0x0000761038397816 */ /* 0x000fca0000000039 */
[----:B------:R1:W-:Y:S01]  /*4e00*/  @P4 STG.E.U16 desc[UR44][R86.64+0x2], R57 ;  /* 0x0000023956004986 */ /* 0x0003e2000c10152c */
[----:B------:R-:W-:-:S04]  /*4e10*/  LEA R56, P4, R98, R14, 0x1 ;  /* 0x0000000e62387211 */ /* 0x000fc800078808ff */
[----:B-1----:R-:W-:Y:S01]  /*4e20*/  LEA.HI.X R57, R98, R15, R99, 0x1, P4 ;  /* 0x0000000f62397211 */ /* 0x002fe200020f0c63 */
[----:B------:R-:W-:Y:S08]  /*4e30*/  @!P0 BRA `(.L_x_49) ;  /* 0x0000000000048947 */ /* 0x000ff00003800000 */
[----:B------:R1:W5:Y:S02]  /*4e40*/  LDG.E.LTC128B.U16 R102, desc[UR44][R56.64] ;  /* 0x0000002c38667981 */ /* 0x000364000c1e1520 */
.L_x_49:
[----:B------:R-:W-:Y:S05]  /*4e50*/  BSYNC B1 ;  /* 0x0000000000017941 */ /* 0x000fea0003800000 */
.L_x_48:
[----:B-----5:R-:W-:Y:S01]  /*4e60*/  IMAD.U32 R12, R102, 0x10000, RZ ;  /* 0x00010000660c7824 */ /* 0x020fe200078e00ff */
[----:B------:R-:W-:Y:S01]  /*4e70*/  IADD3.X R71, R13, R103, R85, P5, !PT ;  /* 0x000000670d477210 */ /* 0x000fe20002ffe455 */
[----:B------:R-:W-:Y:S01]  /*4e80*/  BSSY B1, `(.L_x_50) ;  /* 0x000000e000017945 */ /* 0x000fe20003800000 */
[----:B------:R-:W-:Y:S01]  /*4e90*/  ISETP.GT.AND P3, PT, R6, 0x88, P3 ;  /* 0x000000880600780c */ /* 0x000fe20001f64270 */
[----:B------:R-:W-:Y:S01]  /*4ea0*/  FMUL R13, R12, R75 ;  /* 0x0000004b0c0d7220 */ /* 0x000fe20000400000 */
[----:B------:R-:W-:Y:S01]  /*4eb0*/  IADD3 R12, P4, R7, R94, RZ ;  /* 0x0000005e070c7210 */ /* 0x000fe20007f9e0ff */
[----:B-1----:R-:W-:-:S04]  /*4ec0*/  IMAD.WIDE.U32 R56, R23, R20, R70 ;  /* 0x0000001417387225 */ /* 0x002fc800078e0046 */
[----:B------:R-:W-:Y:S01]  /*4ed0*/  FFMA R13, R58, R74, R13 ;  /* 0x0000004a3a0d7223 */ /* 0x000fe2000000000d */
[----:B------:R-:W-:Y:S01]  /*4ee0*/  IMAD.IADD R97, R97, 0x1, R57 ;  /* 0x0000000161617824 */ /* 0x000fe200078e0239 */
[----:B------:R-:W-:-:S03]  /*4ef0*/  LEA R14, P5, R56, R14, 0x1 ;  /* 0x0000000e380e7211 */ /* 0x000fc600078a08ff */
[----:B------:R-:W-:Y:S01]  /*4f00*/  F2FP.BF16.F32.PACK_AB R20, RZ, R13 ;  /* 0x0000000dff14723e */ /* 0x000fe200000010ff */
[----:B------:R-:W-:Y:S01]  /*4f10*/  IMAD.X R13, R69, 0x1, R21, P4 ;  /* 0x00000001450d7824 */ /* 0x000fe200020e0615 */
[----:B------:R-:W-:-:S04]  /*4f20*/  LEA.HI.X R15, R56, R15, R97, 0x1, P5 ;  /* 0x0000000f380f7211 */ /* 0x000fc800028f0c61 */
[----:B------:R1:W-:Y:S01]  /*4f30*/  @P0 STG.E.U16 desc[UR44][R12.64], R20 ;  /* 0x000000140c000986 */ /* 0x0003e2000c10152c */
[----:B------:R-:W-:Y:S05]  /*4f40*/  @!P3 BRA `(.L_x_51) ;  /* 0x000000000004b947 */ /* 0x000fea0003800000 */
[----:B------:R4:W5:Y:S02]  /*4f50*/  LDG.E.LTC128B.U16 R102, desc[UR44][R14.64+0x2] ;  /* 0x0000022c0e667981 */ /* 0x000964000c1e1520 */
.L_x_51:
[----:B------:R-:W-:Y:S05]  /*4f60*/  BSYNC B1 ;  /* 0x0000000000017941 */ /* 0x000fea0003800000 */
.L_x_50:
[----:B-1---5:R-:W-:Y:S01]  /*4f70*/  IMAD.U32 R20, R102, 0x10000, RZ ;  /* 0x0001000066147824 */ /* 0x022fe200078e00ff */
        /* <DEDUP_REMOVED lines=8> */
.L_x_53:
[----:B------:R-:W-:Y:S05]  /*5000*/  BSYNC B1 ;  /* 0x0000000000017941 */ /* 0x000fea0003800000 */
.L_x_52:
[----:B-1---5:R-:W-:Y:S01]  /*5010*/  IMAD.U32 R20, R102, 0x10000, RZ ;  /* 0x0001000066147824 */ /* 0x022fe200078e00ff */
[----:B------:R-:W-:Y:S01]  /*5020*/  ISETP.GT.AND P3, PT, R6, 0x80, P2 ;  /* 0x000000800600780c */ /* 0x000fe20001764270 */
[----:B------:R-:W-:Y:S01]  /*5030*/  @P0 IMAD.MOV.U32 R56, RZ, RZ, R94 ;  /* 0x000000ffff380224 */ /* 0x000fe200078e005e */
[----:B------:R-:W-:Y:S01]  /*5040*/  BSSY B1, `(.L_x_54) ;  /* 0x0000008000017945 */ /* 0x000fe20003800000 */
[----:B------:R-:W-:Y:S01]  /*5050*/  FMUL R23, R20, R75 ;  /* 0x0000004b14177220 */ /* 0x000fe20000400000 */
[----:B------:R-:W-:-:S03]  /*5060*/  @P0 IMAD.MOV.U32 R57, RZ, RZ, R69 ;  /* 0x000000ffff390224 */ /* 0x000fc600078e0045 */
[----:B------:R-:W-:-:S05]  /*5070*/  FFMA R23, R60, R74, R23 ;  /* 0x0000004a3c177223 */ /* 0x000fca0000000017 */
[----:B------:R-:W-:-:S05]  /*5080*/  F2FP.BF16.F32.PACK_AB R23, RZ, R23 ;  /* 0x00000017ff17723e */ /* 0x000fca00000010ff */
[----:B------:R1:W-:Y:S01]  /*5090*/  @P0 STG.E.U16 desc[UR44][R56.64+0x10], R23 ;  /* 0x0000101738000986 */ /* 0x0003e2000c10152c */
[----:B------:R-:W-:Y:S05]  /*50a0*/  @!P3 BRA `(.L_x_55) ;  /* 0x000000000004b947 */ /* 0x000fea0003800000 */
[----:B------:R0:W5:Y:S02]  /*50b0*/  LDG.E.LTC128B.U16 R102, desc[UR44][R66.64+0x12] ;  /* 0x0000122c42667981 */ /* 0x000164000c1e1520 */
.L_x_55:
[----:B------:R-:W-:Y:S05]  /*50c0*/  BSYNC B1 ;  /* 0x0000000000017941 */ /* 0x000fea0003800000 */
.L_x_54:
[----:B-----5:R-:W-:Y:S01]  /*50d0*/  IMAD.U32 R20, R102, 0x10000, RZ ;  /* 0x0001000066147824 */ /* 0x020fe200078e00ff */
[----:B------:R-:W-:Y:S01]  /*50e0*/  ISETP.GT.AND P1, PT, R6, 0x88, P1 ;  /* 0x000000880600780c */ /* 0x000fe20000f24270 */
[----:B------:R-:W-:Y:S01]  /*50f0*/  @P3 IMAD.MOV.U32 R68, RZ, RZ, R94 ;  /* 0x000000ffff443224 */ /* 0x000fe200078e005e */
[----:B------:R-:W-:Y:S01]  /*5100*/  BSSY B1, `(.L_x_56) ;  /* 0x0000007000017945 */ /* 0x000fe20003800000 */
[----:B------:R-:W-:-:S04]  /*5110*/  FMUL R20, R20, R75 ;  /* 0x0000004b14147220 */ /* 0x000fc80000400000 */
[----:B------:R-:W-:-:S05]  /*5120*/  FFMA R20, R61, R74, R20 ;  /* 0x0000004a3d147223 */ /* 0x000fca0000000014 */
[----:B------:R-:W-:-:S05]  /*5130*/  F2FP.BF16.F32.PACK_AB R20, RZ, R20 ;  /* 0x00000014ff14723e */ /* 0x000fca00000010ff */
[----:B------:R0:W-:Y:S01]  /*5140*/  @P3 STG.E.U16 desc[UR44][R68.64+0x12], R20 ;  /* 0x0000121444003986 */ /* 0x0001e2000c10152c */
[----:B------:R-:W-:Y:S05]  /*5150*/  @!P1 BRA `(.L_x_57) ;  /* 0x0000000000049947 */ /* 0x000fea0003800000 */
[----:B------:R0:W5:Y:S02]  /*5160*/  LDG.E.LTC128B.U16 R102, desc[UR44][R14.64+0x10] ;  /* 0x0000102c0e667981 */ /* 0x000164000c1e1520 */
.L_x_57:
[----:B------:R-:W-:Y:S05]  /*5170*/  BSYNC B1 ;  /* 0x0000000000017941 */ /* 0x000fea0003800000 */
.L_x_56:
[----:B0----5:R-:W-:Y:S01]  /*5180*/  IMAD.U32 R20, R102, 0x10000, RZ ;  /* 0x0001000066147824 */ /* 0x021fe200078e00ff */
[----:B------:R-:W-:Y:S01]  /*5190*/  ISETP.GT.AND P2, PT, R6, 0x88, P2 ;  /* 0x000000880600780c */ /* 0x000fe20001744270 */
[----:B------:R-:W-:Y:S02]  /*51a0*/  BSSY B1, `(.L_x_58) ;  /* 0x0000007000017945 */ /* 0x000fe40003800000 */
[----:B-1----:R-:W-:-:S04]  /*51b0*/  FMUL R23, R20, R75 ;  /* 0x0000004b14177220 */ /* 0x002fc80000400000 */
[----:B------:R-:W-:-:S05]  /*51c0*/  FFMA R23, R62, R74, R23 ;  /* 0x0000004a3e177223 */ /* 0x000fca0000000017 */
[----:B------:R-:W-:-:S05]  /*51d0*/  F2FP.BF16.F32.PACK_AB R23, RZ, R23 ;  /* 0x00000017ff17723e */ /* 0x000fca00000010ff */
[----:B------:R0:W-:Y:S01]  /*51e0*/  @P1 STG.E.U16 desc[UR44][R12.64+0x10], R23 ;  /* 0x000010170c001986 */ /* 0x0001e2000c10152c */
[----:B------:R-:W-:Y:S05]  /*51f0*/  @!P2 BRA `(.L_x_59) ;  /* 0x000000000004a947 */ /* 0x000fea0003800000 */
[----:B------:R1:W5:Y:S02]  /*5200*/  LDG.E.LTC128B.U16 R102, desc[UR44][R14.64+0x12] ;  /* 0x0000122c0e667981 */ /* 0x000364000c1e1520 */
.L_x_59:
[----:B------:R-:W-:Y:S05]  /*5210*/  BSYNC B1 ;  /* 0x0000000000017941 */ /* 0x000fea0003800000 */
.L_x_58:
[----:B-----5:R-:W-:Y:S01]  /*5220*/  IMAD.U32 R20, R102, 0x10000, RZ ;  /* 0x0001000066147824 */ /* 0x020fe200078e00ff */
[----:B------:R-:W-:Y:S01]  /*5230*/  ISETP.GT.AND P3, PT, R3, 0x10, PT ;  /* 0x000000100300780c */ /* 0x000fe20003f64270 */
[----:B------:R-:W-:Y:S02]  /*5240*/  BSSY B1, `(.L_x_60) ;  /* 0x0000008000017945 */ /* 0x000fe40003800000 */
[----:B------:R-:W-:Y:S01]  /*5250*/  FMUL R20, R20, R75 ;  /* 0x0000004b14147220 */ /* 0x000fe20000400000 */
[----:B------:R-:W-:-:S03]  /*5260*/  ISETP.GT.AND P0, PT, R6, RZ, P3 ;  /* 0x000000ff0600720c */ /* 0x000fc60001f04270 */
[----:B------:R-:W-:-:S05]  /*5270*/  FFMA R20, R63, R74, R20 ;  /* 0x0000004a3f147223 */ /* 0x000fca0000000014 */
[----:B------:R-:W-:-:S05]  /*5280*/  F2FP.BF16.F32.PACK_AB R20, RZ, R20 ;  /* 0x00000014ff14723e */ /* 0x000fca00000010ff */
[----:B------:R0:W-:Y:S01]  /*5290*/  @P2 STG.E.U16 desc[UR44][R12.64+0x12], R20 ;  /* 0x000012140c002986 */ /* 0x0001e2000c10152c */
[----:B------:R-:W-:Y:S05]  /*52a0*/  @!P0 BRA `(.L_x_61) ;  /* 0x0000000000048947 */ /* 0x000fea0003800000 */
[----:B------:R0:W5:Y:S02]  /*52b0*/  LDG.E.LTC128B.U16 R102, desc[UR44][R10.64+0x20] ;  /* 0x0000202c0a667981 */ /* 0x000164000c1e1520 */
.L_x_61:
[----:B------:R-:W-:Y:S05]  /*52c0*/  BSYNC B1 ;  /* 0x0000000000017941 */ /* 0x000fea0003800000 */
.L_x_60:
[----:B0----5:R-:W-:Y:S01]  /*52d0*/  IMAD.U32 R12, R102, 0x10000, RZ ;  /* 0x00010000660c7824 */ /* 0x021fe200078e00ff */
        /* <DEDUP_REMOVED lines=9> */
.L_x_63:
[----:B------:R-:W-:Y:S05]  /*5370*/  BSYNC B1 ;  /* 0x0000000000017941 */ /* 0x000fea0003800000 */
.L_x_62:
        /* <DEDUP_REMOVED lines=9> */
.L_x_65:
[----:B------:R-:W-:Y:S05]  /*5410*/  BSYNC B1 ;  /* 0x0000000000017941 */ /* 0x000fea0003800000 */
.L_x_64:
[----:B0----5:R-:W-:Y:S01]  /*5420*/  IMAD.U32 R12, R102, 0x10000, RZ ;  /* 0x00010000660c7824 */ /* 0x021fe200078e00ff */
        /* <DEDUP_REMOVED lines=8> */
.L_x_67:
[----:B------:R-:W-:Y:S05]  /*54b0*/  BSYNC B1 ;  /* 0x0000000000017941 */ /* 0x000fea0003800000 */
.L_x_66:
        /* <DEDUP_REMOVED lines=10> */
.L_x_69:
[----:B------:R-:W-:Y:S05]  /*5560*/  BSYNC B1 ;  /* 0x0000000000017941 */ /* 0x000fea0003800000 */
.L_x_68:
        /* <DEDUP_REMOVED lines=10> */
.L_x_71:
[----:B------:R-:W-:Y:S05]  /*5610*/  BSYNC B1 ;  /* 0x0000000000017941 */ /* 0x000fea0003800000 */
.L_x_70:
        /* <DEDUP_REMOVED lines=9> */
.L_x_73:
[----:B------:R-:W-:Y:S05]  /*56b0*/  BSYNC B1 ;  /* 0x0000000000017941 */ /* 0x000fea0003800000 */
.L_x_72:
        /* <DEDUP_REMOVED lines=9> */
.L_x_75:
[----:B------:R-:W-:Y:S05]  /*5750*/  BSYNC B1 ;  /* 0x0000000000017941 */ /* 0x000fea0003800000 */
.L_x_74:
        /* <DEDUP_REMOVED lines=9> */
.L_x_77:
[----:B------:R-:W-:Y:S05]  /*57f0*/  BSYNC B1 ;  /* 0x0000000000017941 */ /* 0x000fea0003800000 */
.L_x_76:
[----:B0----5:R-:W-:Y:S01]  /*5800*/  IMAD.U32 R12, R102, 0x10000, RZ ;  /* 0x00010000660c7824 */ /* 0x021fe200078e00ff */
[----:B------:R-:W-:Y:S01]  /*5810*/  ISETP.GT.AND P4, PT, R6, 0x80, P2 ;  /* 0x000000800600780c */ /* 0x000fe20001784270 */
[----:B------:R-:W-:Y:S02]  /*5820*/  BSSY B1, `(.L_x_78) ;  /* 0x000000a000017945 */ /* 0x000fe40003800000 */
[----:B------:R-:W-:-:S04]  /*5830*/  FMUL R13, R12, R75 ;  /* 0x0000004b0c0d7220 */ /* 0x000fc80000400000 */
[----:B------:R-:W-:Y:S01]  /*5840*/  FFMA R40, R40, R74, R13 ;  /* 0x0000004a28287223 */ /* 0x000fe2000000000d */
[----:B------:R-:W-:-:S04]  /*5850*/  IMAD.WIDE.U32 R12, R4, 0xf0, R88 ;  /* 0x000000f0040c7825 */ /* 0x000fc800078e0058 */
[----:B------:R-:W-:Y:S01]  /*5860*/  F2FP.BF16.F32.PACK_AB R40, RZ, R40 ;  /* 0x00000028ff28723e */ /* 0x000fe200000010ff */
[----:B------:R-:W-:Y:S02]  /*5870*/  IMAD.IADD R5, R5, 0x1, R13 ;  /* 0x0000000105057824 */ /* 0x000fe400078e020d */
[----:B------:R-:W-:-:S05]  /*5880*/  IMAD.MOV.U32 R4, RZ, RZ, R12 ;  /* 0x000000ffff047224 */ /* 0x000fca00078e000c */
[----:B------:R0:W-:Y:S01]  /*5890*/  @P5 STG.E.U16 desc[UR44][R4.64+0x20], R40 ;  /* 0x0000202804005986 */ /* 0x0001e2000c10152c */
[----:B------:R-:W-:Y:S05]  /*58a0*/  @!P4 BRA `(.L_x_79) ;  /* 0x000000000004c947 */ /* 0x000fea0003800000 */
[----:B------:R0:W5:Y:S02]  /*58b0*/  LDG.E.LTC128B.U16 R102, desc[UR44][R66.64+0x22] ;  /* 0x0000222c42667981 */ /* 0x000164000c1e1520 */
.L_x_79:
[----:B------:R-:W-:Y:S05]  /*58c0*/  BSYNC B1 ;  /* 0x0000000000017941 */ /* 0x000fea0003800000 */
.L_x_78:
        /* <DEDUP_REMOVED lines=9> */
.L_x_81:
[----:B------:R-:W-:Y:S05]  /*5960*/  BSYNC B1 ;  /* 0x0000000000017941 */ /* 0x000fea0003800000 */
.L_x_80:
[----:B0----5:R-:W-:Y:S01]  /*5970*/  IMAD.U32 R20, R102, 0x10000, RZ ;  /* 0x0001000066147824 */ /* 0x021fe200078e00ff */
[----:B------:R-:W-:Y:S01]  /*5980*/  IADD3 R12, P4, R7, R12, RZ ;  /* 0x0000000c070c7210 */ /* 0x000fe20007f9e0ff */
[----:B------:R-:W-:Y:S01]  /*5990*/  BSSY B1, `(.L_x_82) ;  /* 0x0000009000017945 */ /* 0x000fe20003800000 */
[----:B------:R-:W-:Y:S01]  /*59a0*/  ISETP.GT.AND P2, PT, R6, 0x88, P2 ;  /* 0x000000880600780c */ /* 0x000fe20001744270 */
[----:B------:R-:W-:-:S04]  /*59b0*/  FMUL R13, R20, R75 ;  /* 0x0000004b140d7220 */ /* 0x000fc80000400000 */
[----:B------:R-:W-:-:S05]  /*59c0*/  FFMA R13, R42, R74, R13 ;  /* 0x0000004a2a0d7223 */ /* 0x000fca000000000d */
[----:B------:R-:W-:Y:S01]  /*59d0*/  F2FP.BF16.F32.PACK_AB R7, RZ, R13 ;  /* 0x0000000dff07723e */ /* 0x000fe200000010ff */
[----:B------:R-:W-:-:S05]  /*59e0*/  IMAD.X R13, R21, 0x1, R5, P4 ;  /* 0x00000001150d7824 */ /* 0x000fca00020e0605 */
[----:B------:R0:W-:Y:S01]  /*59f0*/  @P3 STG.E.U16 desc[UR44][R12.64+0x20], R7 ;  /* 0x000020070c003986 */ /* 0x0001e2000c10152c */
[----:B------:R-:W-:Y:S05]  /*5a00*/  @!P2 BRA `(.L_x_83) ;  /* 0x000000000004a947 */ /* 0x000fea0003800000 */
[----:B------:R0:W5:Y:S02]  /*5a10*/  LDG.E.LTC128B.U16 R102, desc[UR44][R14.64+0x22] ;  /* 0x0000222c0e667981 */ /* 0x000164000c1e1520 */
.L_x_83:
[----:B------:R-:W-:Y:S05]  /*5a20*/  BSYNC B1 ;  /* 0x0000000000017941 */ /* 0x000fea0003800000 */
.L_x_82:
        /* <DEDUP_REMOVED lines=9> */
.L_x_85:
[----:B------:R-:W-:Y:S05]  /*5ac0*/  BSYNC B1 ;  /* 0x0000000000017941 */ /* 0x000fea0003800000 */
.L_x_84:
        /* <DEDUP_REMOVED lines=9> */
.L_x_87:
[----:B------:R-:W-:Y:S05]  /*5b60*/  BSYNC B1 ;  /* 0x0000000000017941 */ /* 0x000fea0003800000 */
.L_x_86:
        /* <DEDUP_REMOVED lines=9> */
.L_x_89:
[----:B------:R-:W-:Y:S05]  /*5c00*/  BSYNC B1 ;  /* 0x0000000000017941 */ /* 0x000fea0003800000 */
.L_x_88:
        /* <DEDUP_REMOVED lines=9> */
.L_x_91:
[----:B------:R-:W-:Y:S05]  /*5ca0*/  BSYNC B1 ;  /* 0x0000000000017941 */ /* 0x000fea0003800000 */
.L_x_90:
        /* <DEDUP_REMOVED lines=10> */
.L_x_93:
[----:B------:R-:W-:Y:S05]  /*5d50*/  BSYNC B1 ;  /* 0x0000000000017941 */ /* 0x000fea0003800000 */
.L_x_92:
        /* <DEDUP_REMOVED lines=10> */
.L_x_95:
[----:B------:R-:W-:Y:S05]  /*5e00*/  BSYNC B1 ;  /* 0x0000000000017941 */ /* 0x000fea0003800000 */
.L_x_94:
        /* <DEDUP_REMOVED lines=9> */
.L_x_97:
[----:B------:R-:W-:Y:S05]  /*5ea0*/  BSYNC B1 ;  /* 0x0000000000017941 */ /* 0x000fea0003800000 */
.L_x_96:
        /* <DEDUP_REMOVED lines=9> */
.L_x_99:
[----:B------:R-:W-:Y:S05]  /*5f40*/  BSYNC B1 ;  /* 0x0000000000017941 */ /* 0x000fea0003800000 */
.L_x_98:
        /* <DEDUP_REMOVED lines=10> */
.L_x_101:
[----:B------:R-:W-:Y:S05]  /*5ff0*/  BSYNC B1 ;  /* 0x0000000000017941 */ /* 0x000fea0003800000 */
.L_x_100:
        /* <DEDUP_REMOVED lines=10> */
.L_x_103:
[----:B------:R-:W-:Y:S05]  /*60a0*/  BSYNC B1 ;  /* 0x0000000000017941 */ /* 0x000fea0003800000 */
.L_x_102:
[----:B0--3-5:R-:W-:Y:S01]  /*60b0*/  IMAD.U32 R10, R102, 0x10000, RZ ;  /* 0x00010000660a7824 */ /* 0x029fe200078e00ff */
        /* <DEDUP_REMOVED lines=8> */
.L_x_105:
[----:B------:R-:W-:Y:S05]  /*6140*/  BSYNC B1 ;  /* 0x0000000000017941 */ /* 0x000fea0003800000 */
.L_x_104:
        /* <DEDUP_REMOVED lines=9> */
.L_x_107:
[----:B------:R-:W-:Y:S05]  /*61e0*/  BSYNC B1 ;  /* 0x0000000000017941 */ /* 0x000fea0003800000 */
.L_x_106:
        /* <DEDUP_REMOVED lines=9> */
.L_x_109:
[----:B------:R-:W-:Y:S05]  /*6280*/  BSYNC B1 ;  /* 0x0000000000017941 */ /* 0x000fea0003800000 */
.L_x_108:
        /* <DEDUP_REMOVED lines=9> */
.L_x_111:
[----:B------:R-:W-:Y:S05]  /*6320*/  BSYNC B1 ;  /* 0x0000000000017941 */ /* 0x000fea0003800000 */
.L_x_110:
        /* <DEDUP_REMOVED lines=9> */
.L_x_113:
[----:B------:R-:W-:Y:S05]  /*63c0*/  BSYNC B1 ;  /* 0x0000000000017941 */ /* 0x000fea0003800000 */
.L_x_112:
        /* <DEDUP_REMOVED lines=9> */
.L_x_115:
[----:B------:R-:W-:Y:S05]  /*6460*/  BSYNC B1 ;  /* 0x0000000000017941 */ /* 0x000fea0003800000 */
.L_x_114:
        /* <DEDUP_REMOVED lines=9> */
.L_x_117:
[----:B------:R-:W-:Y:S05]  /*6500*/  BSYNC B1 ;  /* 0x0000000000017941 */ /* 0x000fea0003800000 */
.L_x_116:
        /* <DEDUP_REMOVED lines=9> */
.L_x_119:
[----:B------:R-:W-:Y:S05]  /*65a0*/  BSYNC B1 ;  /* 0x0000000000017941 */ /* 0x000fea0003800000 */
.L_x_118:
        /* <DEDUP_REMOVED lines=9> */
.L_x_121:
[----:B------:R-:W-:Y:S05]  /*6640*/  BSYNC B1 ;  /* 0x0000000000017941 */ /* 0x000fea0003800000 */
.L_x_120:
        /* <DEDUP_REMOVED lines=9> */
.L_x_123:
[----:B------:R-:W-:Y:S05]  /*66e0*/  BSYNC B1 ;  /* 0x0000000000017941 */ /* 0x000fea0003800000 */
.L_x_122:
[----:B------:R-:W-:Y:S05]  /*66f0*/  @!P0 BRA `(.L_x_124) ;  /* 0x0000000c00a08947 */ /* 0x000fea0003800000 */
[----:B-----5:R-:W-:-:S04]  /*6700*/  IMAD.U32 R102, R102, 0x10000, RZ ;  /* 0x0001000066667824 */ /* 0x020fc800078e00ff */
[----:B------:R-:W-:-:S04]  /*6710*/  FMUL R102, R102, R75 ;  /* 0x0000004b66667220 */ /* 0x000fc80000400000 */
[----:B------:R-:W-:-:S05]  /*6720*/  FFMA R102, R31, R74, R102 ;  /* 0x0000004a1f667223 */ /* 0x000fca0000000066 */
[----:B------:R-:W-:-:S05]  /*6730*/  F2FP.BF16.F32.PACK_AB R102, RZ, R102 ;  /* 0x00000066ff66723e */ /* 0x000fca00000010ff */
[----:B------:R0:W-:Y:S01]  /*6740*/  STG.E.U16 desc[UR44][R12.64+0x52], R102 ;  /* 0x000052660c007986 */ /* 0x0001e2000c10152c */
[----:B------:R-:W-:Y:S05]  /*6750*/  BRA `(.L_x_124) ;  /* 0x0000000c00887947 */ /* 0x000fea0003800000 */
.L_x_33:
[----:B------:R-:W-:Y:S01]  /*6760*/  ULDC.64 UR4, c[0x0][0x5c0] ;  /* 0x0001700000047ab9 */ /* 0x000fe20000000a00 */
[-C--:B------:R-:W-:Y:S01]  /*6770*/  FMUL R64, R64, R74.reuse ;  /* 0x0000004a40407220 */ /* 0x080fe20000400000 */
[----:B------:R-:W-:Y:S01]  /*6780*/  LEA R8, P2, R90, UR4, 0x1 ;  /* 0x000000045a087c11 */ /* 0x000fe2000f8408ff */
[----:B------:R-:W-:Y:S01]  /*6790*/  IMAD.SHL.U32 R23, R76, 0x2, RZ ;  /* 0x000000024c177824 */ /* 0x000fe200078e00ff */
[----:B------:R-:W-:Y:S01]  /*67a0*/  ISETP.GT.AND P3, PT, R3, 0x1, PT ;  /* 0x000000010300780c */ /* 0x000fe20003f64270 */
[----:B------:R-:W-:Y:S01]  /*67b0*/  FMUL R65, R65, R74 ;  /* 0x0000004a41417220 */ /* 0x000fe20000400000 */
[----:B------:R-:W-:Y:S01]  /*67c0*/  F2FP.BF16.F32.PACK_AB R64, RZ, R64 ;  /* 0x00000040ff40723e */ /* 0x000fe200000010ff */
[-C--:B------:R-:W-:Y:S01]  /*67d0*/  FMUL R67, R67, R74.reuse ;  /* 0x0000004a43437220 */ /* 0x080fe20000400000 */
[----:B------:R-:W-:Y:S01]  /*67e0*/  LEA.HI.X R9, R90, UR5, R99, 0x1, P2 ;  /* 0x000000055a097c11 */ /* 0x000fe200090f0c63 */
[-C--:B------:R-:W-:Y:S01]  /*67f0*/  FMUL R66, R66, R74.reuse ;  /* 0x0000004a42427220 */ /* 0x080fe20000400000 */
[----:B------:R-:W-:Y:S01]  /*6800*/  ISETP.GT.AND P2, PT, R6, RZ, P3 ;  /* 0x000000ff0600720c */ /* 0x000fe20001f44270 */
[-C--:B------:R-:W-:Y:S01]  /*6810*/  FMUL R69, R69, R74.reuse ;  /* 0x0000004a45457220 */ /* 0x080fe20000400000 */
[----:B------:R-:W-:Y:S01]  /*6820*/  SHF.L.U64.HI R7, R76, 0x1, R77 ;  /* 0x000000014c077819 */ /* 0x000fe2000001024d */
[----:B------:R-:W-:Y:S01]  /*6830*/  @P1 STG.E.U16 desc[UR44][R8.64], R64 ;  /* 0x0000004008001986 */ /* 0x000fe2000c10152c */
[----:B------:R-:W-:Y:S01]  /*6840*/  ISETP.GT.AND P1, PT, R6, 0x8, P3 ;  /* 0x000000080600780c */ /* 0x000fe20001f24270 */
[----:B------:R-:W-:Y:S01]  /*6850*/  FMUL R68, R68, R74 ;  /* 0x0000004a44447220 */ /* 0x000fe20000400000 */
[----:B------:R-:W-:Y:S01]  /*6860*/  IADD3 R10, P4, R23, R8, RZ ;  /* 0x00000008170a7210 */ /* 0x000fe20007f9e0ff */
[-C--:B------:R-:W-:Y:S01]  /*6870*/  FMUL R71, R71, R74.reuse ;  /* 0x0000004a47477220 */ /* 0x080fe20000400000 */
[----:B------:R-:W-:Y:S01]  /*6880*/  F2FP.BF16.F32.PACK_AB R65, RZ, R65 ;  /* 0x00000041ff41723e */ /* 0x000fe200000010ff */
[----:B------:R-:W-:Y:S01]  /*6890*/  FMUL R70, R70, R74 ;  /* 0x0000004a46467220 */ /* 0x000fe20000400000 */
[----:B------:R-:W-:Y:S01]  /*68a0*/  F2FP.BF16.F32.PACK_AB R67, RZ, R67 ;  /* 0x00000043ff43723e */ /* 0x000fe200000010ff */
[----:B------:R-:W-:Y:S01]  /*68b0*/  IMAD.X R11, R7, 0x1, R9, P4 ;  /* 0x00000001070b7824 */ /* 0x000fe200020e0609 */
[----:B------:R-:W-:Y:S01]  /*68c0*/  ISETP.GT.AND P5, PT, R6, 0x8, P0 ;  /* 0x000000080600780c */ /* 0x000fe200007a4270 */
[----:B------:R-:W-:Y:S01]  /*68d0*/  @P2 STG.E.U16 desc[UR44][R8.64+0x2], R65 ;  /* 0x0000024108002986 */ /* 0x000fe2000c10152c */
[----:B------:R-:W-:Y:S01]  /*68e0*/  F2FP.BF16.F32.PACK_AB R66, RZ, R66 ;  /* 0x00000042ff42723e */ /* 0x000fe200000010ff */
[----:B------:R-:W-:Y:S01]  /*68f0*/  FMUL R56, R56, R74 ;  /* 0x0000004a38387220 */ /* 0x000fe20000400000 */
[C---:B------:R-:W-:Y:S01]  /*6900*/  ISETP.GT.AND P2, PT, R3.reuse, 0x8, PT ;  /* 0x000000080300780c */ /* 0x040fe20003f44270 */
[----:B------:R-:W-:Y:S01]  /*6910*/  @P1 STG.E.U16 desc[UR44][R10.64+0x2], R67 ;  /* 0x000002430a001986 */ /* 0x000fe2000c10152c */
[----:B------:R-:W-:Y:S01]  /*6920*/  ISETP.GT.AND P1, PT, R3, 0x9, PT ;  /* 0x000000090300780c */ /* 0x000fe20003f24270 */
[----:B------:R-:W-:Y:S01]  /*6930*/  IMAD R5, R5, 0xf0, RZ ;  /* 0x000000f005057824 */ /* 0x000fe200078e02ff */
[----:B------:R-:W-:Y:S01]  /*6940*/  F2FP.BF16.F32.PACK_AB R69, RZ, R69 ;  /* 0x00000045ff45723e */ /* 0x000fe200000010ff */
[----:B------:R-:W-:Y:S01]  /*6950*/  IMAD.WIDE.U32 R12, R4, 0xf0, R10 ;  /* 0x000000f0040c7825 */ /* 0x000fe200078e000a */
[----:B------:R-:W-:-:S03]  /*6960*/  ISETP.GT.AND P4, PT, R6, RZ, P1 ;  /* 0x000000ff0600720c */ /* 0x000fc60000f84270 */
[----:B------:R-:W-:Y:S01]  /*6970*/  FMUL R57, R57, R74 ;  /* 0x0000004a39397220 */ /* 0x000fe20000400000 */
[----:B------:R-:W-:Y:S01]  /*6980*/  F2FP.BF16.F32.PACK_AB R68, RZ, R68 ;  /* 0x00000044ff44723e */ /* 0x000fe200000010ff */
[----:B------:R-:W-:Y:S01]  /*6990*/  @P5 STG.E.U16 desc[UR44][R10.64], R66 ;  /* 0x000000420a005986 */ /* 0x000fe2000c10152c */
[----:B------:R-:W-:Y:S01]  /*69a0*/  ISETP.GT.AND P5, PT, R6, RZ, P2 ;  /* 0x000000ff0600720c */ /* 0x000fe200017a4270 */
[----:B------:R-:W-:Y:S01]  /*69b0*/  IMAD.IADD R13, R5, 0x1, R13 ;  /* 0x00000001050d7824 */ /* 0x000fe200078e020d */
[----:B------:R-:W-:Y:S01]  /*69c0*/  F2FP.BF16.F32.PACK_AB R71, RZ, R71 ;  /* 0x00000047ff47723e */ /* 0x000fe200000010ff */
[----:B------:R-:W-:Y:S01]  /*69d0*/  FMUL R58, R58, R74 ;  /* 0x0000004a3a3a7220 */ /* 0x000fe20000400000 */
[----:B------:R-:W-:Y:S01]  /*69e0*/  F2FP.BF16.F32.PACK_AB R70, RZ, R70 ;  /* 0x00000046ff46723e */ /* 0x000fe200000010ff */
[----:B------:R-:W-:Y:S01]  /*69f0*/  FMUL R59, R59, R74 ;  /* 0x0000004a3b3b7220 */ /* 0x000fe20000400000 */
[----:B------:R-:W-:Y:S01]  /*6a00*/  F2FP.BF16.F32.PACK_AB R56, RZ, R56 ;  /* 0x00000038ff38723e */ /* 0x000fe200000010ff */
[-C--:B------:R-:W-:Y:S01]  /*6a10*/  FMUL R60, R60, R74.reuse ;  /* 0x0000004a3c3c7220 */ /* 0x080fe20000400000 */
[----:B------:R-:W-:Y:S01]  /*6a20*/  F2FP.BF16.F32.PACK_AB R57, RZ, R57 ;  /* 0x00000039ff39723e */ /* 0x000fe200000010ff */
[----:B------:R-:W-:Y:S01]  /*6a30*/  @P4 STG.E.U16 desc[UR44][R8.64+0x12], R69 ;  /* 0x0000124508004986 */ /* 0x000fe2000c10152c */
[C---:B------:R-:W-:Y:S01]  /*6a40*/  ISETP.GT.AND P4, PT, R6.reuse, 0x8, P1 ;  /* 0x000000080600780c */ /* 0x040fe20000f84270 */
[----:B------:R-:W-:Y:S01]  /*6a50*/  FMUL R61, R61, R74 ;  /* 0x0000004a3d3d7220 */ /* 0x000fe20000400000 */
[----:B------:R-:W-:Y:S01]  /*6a60*/  F2FP.BF16.F32.PACK_AB R58, RZ, R58 ;  /* 0x0000003aff3a723e */ /* 0x000fe200000010ff */
[----:B------:R-:W-:Y:S01]  /*6a70*/  @P5 STG.E.U16 desc[UR44][R8.64+0x10], R68 ;  /* 0x0000104408005986 */ /* 0x000fe2000c10152c */
[----:B------:R-:W-:Y:S01]  /*6a80*/  ISETP.GT.AND P5, PT, R6, 0x8, P2 ;  /* 0x000000080600780c */ /* 0x000fe200017a4270 */
[-C--:B------:R-:W-:Y:S01]  /*6a90*/  FMUL R62, R62, R74.reuse ;  /* 0x0000004a3e3e7220 */ /* 0x080fe20000400000 */
[----:B------:R-:W-:Y:S01]  /*6aa0*/  F2FP.BF16.F32.PACK_AB R59, RZ, R59 ;  /* 0x0000003bff3b723e */ /* 0x000fe200000010ff */
[----:B------:R-:W-:Y:S01]  /*6ab0*/  FMUL R63, R63, R74 ;  /* 0x0000004a3f3f7220 */ /* 0x000fe20000400000 */
[----:B------:R-:W-:Y:S01]  /*6ac0*/  F2FP.BF16.F32.PACK_AB R60, RZ, R60 ;  /* 0x0000003cff3c723e */ /* 0x000fe200000010ff */
[-C--:B------:R-:W-:Y:S01]  /*6ad0*/  FMUL R49, R49, R74.reuse ;  /* 0x0000004a31317220 */ /* 0x080fe20000400000 */
[----:B------:R-:W-:Y:S01]  /*6ae0*/  F2FP.BF16.F32.PACK_AB R61, RZ, R61 ;  /* 0x0000003dff3d723e */ /* 0x000fe200000010ff */
[----:B------:R-:W-:Y:S01]  /*6af0*/  FMUL R48, R48, R74 ;  /* 0x0000004a30307220 */ /* 0x000fe20000400000 */
[----:B------:R-:W-:Y:S01]  /*6b00*/  F2FP.BF16.F32.PACK_AB R62, RZ, R62 ;  /* 0x0000003eff3e723e */ /* 0x000fe200000010ff */
[----:B------:R-:W-:Y:S01]  /*6b10*/  @P4 STG.E.U16 desc[UR44][R10.64+0x12], R71 ;  /* 0x000012470a004986 */ /* 0x000fe2000c10152c */
[----:B------:R-:W-:Y:S01]  /*6b20*/  ISETP.GT.AND P4, PT, R6, 0x80, P0 ;  /* 0x000000800600780c */ /* 0x000fe20000784270 */
[-C--:B------:R-:W-:Y:S01]  /*6b30*/  FMUL R50, R50, R74.reuse ;  /* 0x0000004a32327220 */ /* 0x080fe20000400000 */
[C---:B------:R-:W-:Y:S01]  /*6b40*/  ISETP.GT.AND P0, PT, R6.reuse, 0x88, P0 ;  /* 0x000000880600780c */ /* 0x040fe20000704270 */
[----:B------:R-:W-:Y:S01]  /*6b50*/  @P5 STG.E.U16 desc[UR44][R10.64+0x10], R70 ;  /* 0x000010460a005986 */ /* 0x000fe2000c10152c */
[C---:B------:R-:W-:Y:S01]  /*6b60*/  ISETP.GT.AND P5, PT, R6.reuse, 0x80, P3 ;  /* 0x000000800600780c */ /* 0x040fe20001fa4270 */
[-C--:B------:R-:W-:Y:S01]  /*6b70*/  FMUL R51, R51, R74.reuse ;  /* 0x0000004a33337220 */ /* 0x080fe20000400000 */
[----:B------:R-:W-:Y:S01]  /*6b80*/  ISETP.GT.AND P3, PT, R6, 0x88, P3 ;  /* 0x000000880600780c */ /* 0x000fe20001f64270 */
[-C--:B------:R-:W-:Y:S01]  /*6b90*/  FMUL R52, R52, R74.reuse ;  /* 0x0000004a34347220 */ /* 0x080fe20000400000 */
[----:B------:R-:W-:Y:S01]  /*6ba0*/  F2FP.BF16.F32.PACK_AB R63, RZ, R63 ;  /* 0x0000003fff3f723e */ /* 0x000fe200000010ff */
[-C--:B------:R-:W-:Y:S01]  /*6bb0*/  FMUL R53, R53, R74.reuse ;  /* 0x0000004a35357220 */ /* 0x080fe20000400000 */
[----:B------:R-:W-:Y:S01]  /*6bc0*/  F2FP.BF16.F32.PACK_AB R49, RZ, R49 ;  /* 0x00000031ff31723e */ /* 0x000fe200000010ff */
[----:B------:R-:W-:Y:S01]  /*6bd0*/  FMUL R54, R54, R74 ;  /* 0x0000004a36367220 */ /* 0x000fe20000400000 */
[----:B------:R-:W-:Y:S01]  /*6be0*/  F2FP.BF16.F32.PACK_AB R48, RZ, R48 ;  /* 0x00000030ff30723e */ /* 0x000fe200000010ff */
[----:B------:R0:W-:Y:S01]  /*6bf0*/  @P4 STG.E.U16 desc[UR44][R12.64], R56 ;  /* 0x000000380c004986 */ /* 0x0001e2000c10152c */
[----:B------:R-:W-:Y:S01]  /*6c00*/  IADD3 R14, P4, R23, R12, RZ ;  /* 0x0000000c170e7210 */ /* 0x000fe20007f9e0ff */
[----:B------:R-:W-:Y:S01]  /*6c10*/  FMUL R55, R55, R74 ;  /* 0x0000004a37377220 */ /* 0x000fe20000400000 */
[----:B------:R-:W-:Y:S01]  /*6c20*/  F2FP.BF16.F32.PACK_AB R50, RZ, R50 ;  /* 0x00000032ff32723e */ /* 0x000fe200000010ff */
[----:B------:R1:W-:Y:S01]  /*6c30*/  @P5 STG.E.U16 desc[UR44][R12.64+0x2], R57 ;  /* 0x000002390c005986 */ /* 0x0003e2000c10152c */
[C---:B------:R-:W-:Y:S01]  /*6c40*/  ISETP.GT.AND P5, PT, R6.reuse, 0x80, P2 ;  /* 0x000000800600780c */ /* 0x040fe200017a4270 */
[--C-:B------:R-:W-:Y:S01]  /*6c50*/  IMAD.X R15, R7, 0x1, R13.reuse, P4 ;  /* 0x00000001070f7824 */ /* 0x100fe200020e060d */
[----:B------:R-:W-:Y:S01]  /*6c60*/  ISETP.GT.AND P4, PT, R6, 0x80, P1 ;  /* 0x000000800600780c */ /* 0x000fe20000f84270 */
[-C--:B------:R-:W-:Y:S01]  /*6c70*/  FMUL R40, R40, R74.reuse ;  /* 0x0000004a28287220 */ /* 0x080fe20000400000 */
[----:B------:R-:W-:Y:S01]  /*6c80*/  ISETP.GT.AND P1, PT, R6, 0x88, P1 ;  /* 0x000000880600780c */ /* 0x000fe20000f24270 */
[-C--:B------:R-:W-:Y:S01]  /*6c90*/  FMUL R41, R41, R74.reuse ;  /* 0x0000004a29297220 */ /* 0x080fe20000400000 */
[----:B------:R-:W-:Y:S01]  /*6ca0*/  @P0 STG.E.U16 desc[UR44][R14.64], R58 ;  /* 0x0000003a0e000986 */ /* 0x000fe2000c10152c */
[----:B------:R-:W-:Y:S01]  /*6cb0*/  ISETP.GT.AND P0, PT, R3, 0x11, PT ;  /* 0x000000110300780c */ /* 0x000fe20003f04270 */
[-C--:B------:R-:W-:Y:S01]  /*6cc0*/  FMUL R42, R42, R74.reuse ;  /* 0x0000004a2a2a7220 */ /* 0x080fe20000400000 */
[----:B------:R-:W-:Y:S01]  /*6cd0*/  F2FP.BF16.F32.PACK_AB R51, RZ, R51 ;  /* 0x00000033ff33723e */ /* 0x000fe200000010ff */
[----:B------:R-:W-:Y:S01]  /*6ce0*/  FMUL R43, R43, R74 ;  /* 0x0000004a2b2b7220 */ /* 0x000fe20000400000 */
[----:B------:R-:W-:Y:S01]  /*6cf0*/  F2FP.BF16.F32.PACK_AB R52, RZ, R52 ;  /* 0x00000034ff34723e */ /* 0x000fe200000010ff */
[----:B------:R-:W-:Y:S01]  /*6d00*/  FMUL R44, R44, R74 ;  /* 0x0000004a2c2c7220 */ /* 0x000fe20000400000 */
[--C-:B------:R-:W-:Y:S01]  /*6d10*/  @P5 IMAD.MOV.U32 R20, RZ, RZ, R12.reuse ;  /* 0x000000ffff145224 */ /* 0x100fe200078e000c */
[----:B------:R-:W-:Y:S01]  /*6d20*/  F2FP.BF16.F32.PACK_AB R53, RZ, R53 ;  /* 0x00000035ff35723e */ /* 0x000fe200000010ff */
[--C-:B------:R-:W-:Y:S01]  /*6d30*/  @P5 IMAD.MOV.U32 R21, RZ, RZ, R13.reuse ;  /* 0x000000ffff155224 */ /* 0x100fe200078e000d */
[----:B------:R-:W-:Y:S01]  /*6d40*/  F2FP.BF16.F32.PACK_AB R54, RZ, R54 ;  /* 0x00000036ff36723e */ /* 0x000fe200000010ff */
[----:B0-----:R-:W-:Y:S01]  /*6d50*/  @P4 IMAD.MOV.U32 R56, RZ, RZ, R12 ;  /* 0x000000ffff384224 */ /* 0x001fe200078e000c */
[----:B------:R-:W-:Y:S01]  /*6d60*/  F2FP.BF16.F32.PACK_AB R55, RZ, R55 ;  /* 0x00000037ff37723e */ /* 0x000fe200000010ff */
[----:B-1----:R-:W-:Y:S01]  /*6d70*/  @P4 IMAD.MOV.U32 R57, RZ, RZ, R13 ;  /* 0x000000ffff394224 */ /* 0x002fe200078e000d */
[----:B------:R-:W-:Y:S01]  /*6d80*/  F2FP.BF16.F32.PACK_AB R40, RZ, R40 ;  /* 0x00000028ff28723e */ /* 0x000fe200000010ff */
[--C-:B------:R-:W-:Y:S01]  /*6d90*/  @P3 IMAD.MOV.U32 R12, RZ, RZ, R14.reuse ;  /* 0x000000ffff0c3224 */ /* 0x100fe200078e000e */
[----:B------:R-:W-:Y:S01]  /*6da0*/  F2FP.BF16.F32.PACK_AB R41, RZ, R41 ;  /* 0x00000029ff29723e */ /* 0x000fe200000010ff */
[--C-:B------:R-:W-:Y:S01]  /*6db0*/  @P3 IMAD.MOV.U32 R13, RZ, RZ, R15.reuse ;  /* 0x000000ffff0d3224 */ /* 0x100fe200078e000f */
[----:B------:R-:W-:Y:S01]  /*6dc0*/  F2FP.BF16.F32.PACK_AB R42, RZ, R42 ;  /* 0x0000002aff2a723e */ /* 0x000fe200000010ff */
[-C--:B------:R-:W-:Y:S01]  /*6dd0*/  FMUL R45, R45, R74.reuse ;  /* 0x0000004a2d2d7220 */ /* 0x080fe20000400000 */
[-C--:B------:R-:W-:Y:S01]  /*6de0*/  FMUL R46, R46, R74.reuse ;  /* 0x0000004a2e2e7220 */ /* 0x080fe20000400000 */
[----:B------:R-:W-:Y:S01]  /*6df0*/  F2FP.BF16.F32.PACK_AB R43, RZ, R43 ;  /* 0x0000002bff2b723e */ /* 0x000fe200000010ff */
[----:B------:R0:W-:Y:S01]  /*6e00*/  @P3 STG.E.U16 desc[UR44][R12.64+0x2], R59 ;  /* 0x0000023b0c003986 */ /* 0x0001e2000c10152c */
[C---:B------:R-:W-:Y:S01]  /*6e10*/  ISETP.GT.AND P3, PT, R6.reuse, 0x88, P2 ;  /* 0x000000880600780c */ /* 0x040fe20001764270 */
[-C--:B------:R-:W-:Y:S01]  /*6e20*/  FMUL R47, R47, R74.reuse ;  /* 0x0000004a2f2f7220 */ /* 0x080fe20000400000 */
[----:B------:R-:W-:Y:S01]  /*6e30*/  ISETP.GT.AND P2, PT, R3, 0x10, PT ;  /* 0x000000100300780c */ /* 0x000fe20003f44270 */
[----:B------:R-:W-:Y:S01]  /*6e40*/  @P5 STG.E.U16 desc[UR44][R20.64+0x10], R60 ;  /* 0x0000103c14005986 */ /* 0x000fe2000c10152c */
[----:B------:R-:W-:Y:S01]  /*6e50*/  ISETP.GT.AND P5, PT, R6, RZ, P0 ;  /* 0x000000ff0600720c */ /* 0x000fe200007a4270 */
[----:B------:R-:W-:Y:S01]  /*6e60*/  FMUL R32, R32, R74 ;  /* 0x0000004a20207220 */ /* 0x000fe20000400000 */
[----:B------:R-:W-:Y:S01]  /*6e70*/  F2FP.BF16.F32.PACK_AB R44, RZ, R44 ;  /* 0x0000002cff2c723e */ /* 0x000fe200000010ff */
[----:B------:R-:W-:Y:S01]  /*6e80*/  @P4 STG.E.U16 desc[UR44][R56.64+0x12], R61 ;  /* 0x0000123d38004986 */ /* 0x000fe2000c10152c */
[----:B------:R-:W-:Y:S01]  /*6e90*/  ISETP.GT.AND P4, PT, R6, RZ, P2 ;  /* 0x000000ff0600720c */ /* 0x000fe20001784270 */
[-C--:B------:R-:W-:Y:S01]  /*6ea0*/  FMUL R33, R33, R74.reuse ;  /* 0x0000004a21217220 */ /* 0x080fe20000400000 */
[----:B------:R-:W-:Y:S01]  /*6eb0*/  F2FP.BF16.F32.PACK_AB R45, RZ, R45 ;  /* 0x0000002dff2d723e */ /* 0x000fe200000010ff */
[----:B------:R-:W-:Y:S01]  /*6ec0*/  FMUL R34, R34, R74 ;  /* 0x0000004a22227220 */ /* 0x000fe20000400000 */
[----:B------:R-:W-:Y:S01]  /*6ed0*/  F2FP.BF16.F32.PACK_AB R46, RZ, R46 ;  /* 0x0000002eff2e723e */ /* 0x000fe200000010ff */
[----:B0-----:R-:W-:Y:S01]  /*6ee0*/  @P3 IMAD.MOV.U32 R12, RZ, RZ, R14 ;  /* 0x000000ffff0c3224 */ /* 0x001fe200078e000e */
[----:B------:R-:W-:Y:S01]  /*6ef0*/  F2FP.BF16.F32.PACK_AB R47, RZ, R47 ;  /* 0x0000002fff2f723e */ /* 0x000fe200000010ff */
[----:B------:R-:W-:-:S02]  /*6f00*/  @P3 IMAD.MOV.U32 R13, RZ, RZ, R15 ;  /* 0x000000ffff0d3224 */ /* 0x000fc400078e000f */
[----:B------:R-:W-:Y:S01]  /*6f10*/  FMUL R35, R35, R74 ;  /* 0x0000004a23237220 */ /* 0x000fe20000400000 */
[----:B------:R-:W-:Y:S01]  /*6f20*/  F2FP.BF16.F32.PACK_AB R32, RZ, R32 ;  /* 0x00000020ff20723e */ /* 0x000fe200000010ff */
[-C--:B------:R-:W-:Y:S01]  /*6f30*/  FMUL R36, R36, R74.reuse ;  /* 0x0000004a24247220 */ /* 0x080fe20000400000 */
[----:B------:R-:W-:Y:S01]  /*6f40*/  F2FP.BF16.F32.PACK_AB R33, RZ, R33 ;  /* 0x00000021ff21723e */ /* 0x000fe200000010ff */
[----:B------:R0:W-:Y:S01]  /*6f50*/  @P3 STG.E.U16 desc[UR44][R12.64+0x10], R62 ;  /* 0x0000103e0c003986 */ /* 0x0001e2000c10152c */
[----:B------:R-:W-:Y:S01]  /*6f60*/  ISETP.GT.AND P3, PT, R6, 0x8, P2 ;  /* 0x000000080600780c */ /* 0x000fe20001764270 */
[----:B------:R-:W-:Y:S01]  /*6f70*/  FMUL R37, R37, R74 ;  /* 0x0000004a25257220 */ /* 0x000fe20000400000 */
[----:B------:R-:W-:Y:S01]  /*6f80*/  F2FP.BF16.F32.PACK_AB R34, RZ, R34 ;  /* 0x00000022ff22723e */ /* 0x000fe200000010ff */
[----:B------:R1:W-:Y:S01]  /*6f90*/  @P1 STG.E.U16 desc[UR44][R14.64+0x12], R63 ;  /* 0x0000123f0e001986 */ /* 0x0003e2000c10152c */
[----:B------:R-:W-:Y:S01]  /*6fa0*/  ISETP.GT.AND P1, PT, R3, 0x18, PT ;  /* 0x000000180300780c */ /* 0x000fe20003f24270 */
[-C--:B------:R-:W-:Y:S01]  /*6fb0*/  FMUL R38, R38, R74.reuse ;  /* 0x0000004a26267220 */ /* 0x080fe20000400000 */
[----:B------:R-:W-:Y:S01]  /*6fc0*/  F2FP.BF16.F32.PACK_AB R35, RZ, R35 ;  /* 0x00000023ff23723e */ /* 0x000fe200000010ff */
[----:B------:R1:W-:Y:S01]  /*6fd0*/  @P5 STG.E.U16 desc[UR44][R8.64+0x22], R49 ;  /* 0x0000223108005986 */ /* 0x0003e2000c10152c */
[C---:B------:R-:W-:Y:S01]  /*6fe0*/  ISETP.GT.AND P5, PT, R6.reuse, 0x8, P0 ;  /* 0x000000080600780c */ /* 0x040fe200007a4270 */
[----:B------:R-:W-:Y:S01]  /*6ff0*/  FMUL R39, R39, R74 ;  /* 0x0000004a27277220 */ /* 0x000fe20000400000 */
[----:B------:R-:W-:Y:S01]  /*7000*/  F2FP.BF16.F32.PACK_AB R36, RZ, R36 ;  /* 0x00000024ff24723e */ /* 0x000fe200000010ff */
[----:B------:R1:W-:Y:S01]  /*7010*/  @P4 STG.E.U16 desc[UR44][R8.64+0x20], R48 ;  /* 0x0000203008004986 */ /* 0x0003e2000c10152c */
[----:B------:R-:W-:Y:S01]  /*7020*/  ISETP.GT.AND P4, PT, R6, RZ, P1 ;  /* 0x000000ff0600720c */ /* 0x000fe20000f84270 */
[----:B0-----:R-:W-:Y:S01]  /*7030*/  IMAD.WIDE.U32 R12, R4, 0xf0, R10 ;  /* 0x000000f0040c7825 */ /* 0x001fe200078e000a */
[----:B------:R-:W-:Y:S01]  /*7040*/  F2FP.BF16.F32.PACK_AB R37, RZ, R37 ;  /* 0x00000025ff25723e */ /* 0x000fe200000010ff */
[----:B------:R1:W-:Y:S01]  /*7050*/  @P3 STG.E.U16 desc[UR44][R10.64+0x20], R50 ;  /* 0x000020320a003986 */ /* 0x0003e2000c10152c */
[----:B------:R-:W-:Y:S01]  /*7060*/  ISETP.GT.AND P3, PT, R3, 0x19, PT ;  /* 0x000000190300780c */ /* 0x000fe20003f64270 */
[----:B------:R-:W-:Y:S01]  /*7070*/  IMAD.IADD R13, R5, 0x1, R13 ;  /* 0x00000001050d7824 */ /* 0x000fe200078e020d */
[----:B------:R-:W-:Y:S01]  /*7080*/  F2FP.BF16.F32.PACK_AB R38, RZ, R38 ;  /* 0x00000026ff26723e */ /* 0x000fe200000010ff */
[-C--:B------:R-:W-:Y:S01]  /*7090*/  FMUL R24, R24, R74.reuse ;  /* 0x0000004a18187220 */ /* 0x080fe20000400000 */
[----:B------:R-:W-:Y:S01]  /*70a0*/  F2FP.BF16.F32.PACK_AB R39, RZ, R39 ;  /* 0x00000027ff27723e */ /* 0x000fe200000010ff */
[----:B------:R1:W-:Y:S01]  /*70b0*/  @P5 STG.E.U16 desc[UR44][R10.64+0x22], R51 ;  /* 0x000022330a005986 */ /* 0x0003e2000c10152c */
[C---:B------:R-:W-:Y:S01]  /*70c0*/  ISETP.GT.AND P5, PT, R6.reuse, RZ, P3 ;  /* 0x000000ff0600720c */ /* 0x040fe20001fa4270 */
[----:B------:R-:W-:Y:S01]  /*70d0*/  FMUL R25, R25, R74 ;  /* 0x0000004a19197220 */ /* 0x000fe20000400000 */
[----:B------:R-:W-:Y:S01]  /*70e0*/  F2FP.BF16.F32.PACK_AB R24, RZ, R24 ;  /* 0x00000018ff18723e */ /* 0x000fe200000010ff */
[----:B------:R1:W-:Y:S01]  /*70f0*/  @P4 STG.E.U16 desc[UR44][R8.64+0x30], R52 ;  /* 0x0000303408004986 */ /* 0x0003e2000c10152c */
[----:B------:R-:W-:Y:S01]  /*7100*/  ISETP.GT.AND P4, PT, R6, 0x8, P1 ;  /* 0x000000080600780c */ /* 0x000fe20000f84270 */
[-C--:B------:R-:W-:Y:S01]  /*7110*/  FMUL R26, R26, R74.reuse ;  /* 0x0000004a1a1a7220 */ /* 0x080fe20000400000 */
[----:B------:R-:W-:Y:S01]  /*7120*/  F2FP.BF16.F32.PACK_AB R25, RZ, R25 ;  /* 0x00000019ff19723e */ /* 0x000fe200000010ff */
[-C--:B------:R-:W-:Y:S01]  /*7130*/  FMUL R27, R27, R74.reuse ;  /* 0x0000004a1b1b7220 */ /* 0x080fe20000400000 */
[-C--:B------:R-:W-:Y:S01]  /*7140*/  FMUL R28, R28, R74.reuse ;  /* 0x0000004a1c1c7220 */ /* 0x080fe20000400000 */
[-C--:B------:R-:W-:Y:S01]  /*7150*/  FMUL R29, R29, R74.reuse ;  /* 0x0000004a1d1d7220 */ /* 0x080fe20000400000 */
[-C--:B------:R-:W-:Y:S01]  /*7160*/  FMUL R30, R30, R74.reuse ;  /* 0x0000004a1e1e7220 */ /* 0x080fe20000400000 */
[----:B------:R-:W-:Y:S01]  /*7170*/  FMUL R31, R31, R74 ;  /* 0x0000004a1f1f7220 */ /* 0x000fe20000400000 */
[----:B------:R-:W-:Y:S01]  /*7180*/  F2FP.BF16.F32.PACK_AB R26, RZ, R26 ;  /* 0x0000001aff1a723e */ /* 0x000fe200000010ff */
[----:B------:R1:W-:Y:S01]  /*7190*/  @P5 STG.E.U16 desc[UR44][R8.64+0x32], R53 ;  /* 0x0000323508005986 */ /* 0x0003e2000c10152c */
[----:B------:R-:W-:-:S02]  /*71a0*/  ISETP.GT.AND P5, PT, R6, 0x8, P3 ;  /* 0x000000080600780c */ /* 0x000fc40001fa4270 */
[----:B------:R-:W-:Y:S01]  /*71b0*/  F2FP.BF16.F32.PACK_AB R27, RZ, R27 ;  /* 0x0000001bff1b723e */ /* 0x000fe200000010ff */
[----:B------:R1:W-:Y:S01]  /*71c0*/  @P4 STG.E.U16 desc[UR44][R10.64+0x30], R54 ;  /* 0x000030360a004986 */ /* 0x0003e2000c10152c */
[C---:B------:R-:W-:Y:S02]  /*71d0*/  ISETP.GT.AND P4, PT, R6.reuse, 0x80, P2 ;  /* 0x000000800600780c */ /* 0x040fe40001784270 */
[----:B------:R-:W-:Y:S02]  /*71e0*/  ISETP.GT.AND P2, PT, R6, 0x88, P2 ;  /* 0x000000880600780c */ /* 0x000fe40001744270 */
[----:B------:R-:W-:Y:S02]  /*71f0*/  F2FP.BF16.F32.PACK_AB R28, RZ, R28 ;  /* 0x0000001cff1c723e */ /* 0x000fe400000010ff */
[----:B------:R-:W-:Y:S02]  /*7200*/  F2FP.BF16.F32.PACK_AB R29, RZ, R29 ;  /* 0x0000001dff1d723e */ /* 0x000fe400000010ff */
[----:B------:R-:W-:Y:S01]  /*7210*/  F2FP.BF16.F32.PACK_AB R30, RZ, R30 ;  /* 0x0000001eff1e723e */ /* 0x000fe200000010ff */
[----:B------:R1:W-:Y:S01]  /*7220*/  @P5 STG.E.U16 desc[UR44][R10.64+0x32], R55 ;  /* 0x000032370a005986 */ /* 0x0003e2000c10152c */
[----:B------:R-:W-:-:S02]  /*7230*/  IADD3 R4, P5, R23, R12, RZ ;  /* 0x0000000c17047210 */ /* 0x000fc40007fbe0ff */
[----:B------:R-:W-:Y:S01]  /*7240*/  F2FP.BF16.F32.PACK_AB R31, RZ, R31 ;  /* 0x0000001fff1f723e */ /* 0x000fe200000010ff */
[----:B------:R1:W-:Y:S01]  /*7250*/  @P4 STG.E.U16 desc[UR44][R12.64+0x20], R40 ;  /* 0x000020280c004986 */ /* 0x0003e2000c10152c */
[C---:B------:R-:W-:Y:S01]  /*7260*/  ISETP.GT.AND P4, PT, R6.reuse, 0x80, P0 ;  /* 0x000000800600780c */ /* 0x040fe20000784270 */
[----:B------:R-:W-:Y:S01]  /*7270*/  IMAD.X R5, R7, 0x1, R13, P5 ;  /* 0x0000000107057824 */ /* 0x000fe200028e060d */
[C---:B------:R-:W-:Y:S02]  /*7280*/  ISETP.GT.AND P0, PT, R6.reuse, 0x88, P0 ;  /* 0x000000880600780c */ /* 0x040fe40000704270 */
[----:B------:R-:W-:-:S09]  /*7290*/  ISETP.GT.AND P5, PT, R6, 0x88, P3 ;  /* 0x000000880600780c */ /* 0x000fd20001fa4270 */
[----:B------:R1:W-:Y:S01]  /*72a0*/  @P4 STG.E.U16 desc[UR44][R12.64+0x22], R41 ;  /* 0x000022290c004986 */ /* 0x0003e2000c10152c */
[C---:B------:R-:W-:Y:S02]  /*72b0*/  ISETP.GT.AND P4, PT, R6.reuse, 0x80, P1 ;  /* 0x000000800600780c */ /* 0x040fe40000f84270 */
[C---:B------:R-:W-:Y:S01]  /*72c0*/  ISETP.GT.AND P1, PT, R6.reuse, 0x88, P1 ;  /* 0x000000880600780c */ /* 0x040fe20000f24270 */
[----:B------:R1:W-:Y:S01]  /*72d0*/  @P2 STG.E.U16 desc[UR44][R4.64+0x20], R42 ;  /* 0x0000202a04002986 */ /* 0x0003e2000c10152c */
[----:B------:R-:W-:Y:S02]  /*72e0*/  ISETP.GT.AND P2, PT, R6, 0x80, P3 ;  /* 0x000000800600780c */ /* 0x000fe40001f44270 */
[C---:B------:R-:W-:Y:S01]  /*72f0*/  ISETP.GT.AND P3, PT, R3.reuse, 0x20, PT ;  /* 0x000000200300780c */ /* 0x040fe20003f64270 */
[----:B------:R1:W-:Y:S01]  /*7300*/  @P0 STG.E.U16 desc[UR44][R4.64+0x22], R43 ;  /* 0x0000222b04000986 */ /* 0x0003e2000c10152c */
[----:B------:R-:W-:-:S05]  /*7310*/  ISETP.GT.AND P0, PT, R3, 0x21, PT ;  /* 0x000000210300780c */ /* 0x000fca0003f04270 */
[----:B------:R1:W-:Y:S01]  /*7320*/  @P4 STG.E.U16 desc[UR44][R12.64+0x30], R44 ;  /* 0x0000302c0c004986 */ /* 0x0003e2000c10152c */
[----:B------:R-:W-:-:S03]  /*7330*/  ISETP.GT.AND P4, PT, R6, 0x8, P3 ;  /* 0x000000080600780c */ /* 0x000fc60001f84270 */
[----:B------:R1:W-:Y:S01]  /*7340*/  @P2 STG.E.U16 desc[UR44][R12.64+0x32], R45 ;  /* 0x0000322d0c002986 */ /* 0x0003e2000c10152c */
[----:B------:R-:W-:-:S03]  /*7350*/  ISETP.GT.AND P2, PT, R6, RZ, P0 ;  /* 0x000000ff0600720c */ /* 0x000fc60000744270 */
[----:B------:R1:W-:Y:S01]  /*7360*/  @P1 STG.E.U16 desc[UR44][R4.64+0x30], R46 ;  /* 0x0000302e04001986 */ /* 0x0003e2000c10152c */
[----:B------:R-:W-:-:S03]  /*7370*/  ISETP.GT.AND P1, PT, R6, RZ, P3 ;  /* 0x000000ff0600720c */ /* 0x000fc60001f24270 */
[----:B------:R1:W-:Y:S01]  /*7380*/  @P5 STG.E.U16 desc[UR44][R4.64+0x32], R47 ;  /* 0x0000322f04005986 */ /* 0x0003e2000c10152c */
[----:B------:R-:W-:-:S05]  /*7390*/  ISETP.GT.AND P5, PT, R6, 0x8, P0 ;  /* 0x000000080600780c */ /* 0x000fca00007a4270 */
[----:B------:R1:W-:Y:S01]  /*73a0*/  @P2 STG.E.U16 desc[UR44][R8.64+0x42], R33 ;  /* 0x0000422108002986 */ /* 0x0003e2000c10152c */
[----:B------:R-:W-:-:S03]  /*73b0*/  ISETP.GT.AND P2, PT, R3, 0x29, PT ;  /* 0x000000290300780c */ /* 0x000fc60003f44270 */
[----:B------:R1:W-:Y:S01]  /*73c0*/  @P1 STG.E.U16 desc[UR44][R8.64+0x40], R32 ;  /* 0x0000402008001986 */ /* 0x0003e2000c10152c */
[----:B------:R-:W-:-:S03]  /*73d0*/  ISETP.GT.AND P1, PT, R3, 0x28, PT ;  /* 0x000000280300780c */ /* 0x000fc60003f24270 */
[----:B------:R1:W-:Y:S01]  /*73e0*/  @P4 STG.E.U16 desc[UR44][R10.64+0x40], R34 ;  /* 0x000040220a004986 */ /* 0x0003e2000c10152c */
[----:B------:R-:W-:-:S03]  /*73f0*/  ISETP.GT.AND P4, PT, R6, RZ, P2 ;  /* 0x000000ff0600720c */ /* 0x000fc60001784270 */
[----:B------:R1:W-:Y:S01]  /*7400*/  @P5 STG.E.U16 desc[UR44][R10.64+0x42], R35 ;  /* 0x000042230a005986 */ /* 0x0003e2000c10152c */
[----:B------:R-:W-:-:S09]  /*7410*/  ISETP.GT.AND P5, PT, R6, RZ, P1 ;  /* 0x000000ff0600720c */ /* 0x000fd20000fa4270 */
[----:B------:R1:W-:Y:S01]  /*7420*/  @P4 STG.E.U16 desc[UR44][R8.64+0x52], R37 ;  /* 0x0000522508004986 */ /* 0x0003e2000c10152c */
[----:B------:R-:W-:-:S03]  /*7430*/  ISETP.GT.AND P4, PT, R6, 0x8, P2 ;  /* 0x000000080600780c */ /* 0x000fc60001784270 */
[----:B------:R1:W-:Y:S01]  /*7440*/  @P5 STG.E.U16 desc[UR44][R8.64+0x50], R36 ;  /* 0x0000502408005986 */ /* 0x0003e2000c10152c */
[----:B------:R-:W-:-:S09]  /*7450*/  ISETP.GT.AND P5, PT, R6, 0x8, P1 ;  /* 0x000000080600780c */ /* 0x000fd20000fa4270 */
[----:B------:R1:W-:Y:S01]  /*7460*/  @P4 STG.E.U16 desc[UR44][R10.64+0x52], R39 ;  /* 0x000052270a004986 */ /* 0x0003e2000c10152c */
[C---:B------:R-:W-:Y:S02]  /*7470*/  ISETP.GT.AND P4, PT, R6.reuse, 0x80, P3 ;  /* 0x000000800600780c */ /* 0x040fe40001f84270 */
[C---:B------:R-:W-:Y:S01]  /*7480*/  ISETP.GT.AND P3, PT, R6.reuse, 0x88, P3 ;  /* 0x000000880600780c */ /* 0x040fe20001f64270 */
[----:B------:R1:W-:Y:S01]  /*7490*/  @P5 STG.E.U16 desc[UR44][R10.64+0x50], R38 ;  /* 0x000050260a005986 */ /* 0x0003e2000c10152c */
[C---:B------:R-:W-:Y:S02]  /*74a0*/  ISETP.GT.AND P5, PT, R6.reuse, 0x80, P0 ;  /* 0x000000800600780c */ /* 0x040fe400007a4270 */
[----:B------:R-:W-:-:S07]  /*74b0*/  ISETP.GT.AND P0, PT, R6, 0x88, P0 ;  /* 0x000000880600780c */ /* 0x000fce0000704270 */
[----:B------:R1:W-:Y:S01]  /*74c0*/  @P4 STG.E.U16 desc[UR44][R12.64+0x40], R24 ;  /* 0x000040180c004986 */ /* 0x0003e2000c10152c */
[C---:B------:R-:W-:Y:S02]  /*74d0*/  ISETP.GT.AND P4, PT, R6.reuse, 0x80, P1 ;  /* 0x000000800600780c */ /* 0x040fe40000f84270 */
[C---:B------:R-:W-:Y:S01]  /*74e0*/  ISETP.GT.AND P1, PT, R6.reuse, 0x88, P1 ;  /* 0x000000880600780c */ /* 0x040fe20000f24270 */
[----:B------:R1:W-:Y:S01]  /*74f0*/  @P5 STG.E.U16 desc[UR44][R12.64+0x42], R25 ;  /* 0x000042190c005986 */ /* 0x0003e2000c10152c */
[C---:B------:R-:W-:Y:S02]  /*7500*/  ISETP.GT.AND P5, PT, R6.reuse, 0x80, P2 ;  /* 0x000000800600780c */ /* 0x040fe400017a4270 */
[----:B------:R-:W-:Y:S01]  /*7510*/  ISETP.GT.AND P2, PT, R6, 0x88, P2 ;  /* 0x000000880600780c */ /* 0x000fe20001744270 */
[----:B------:R1:W-:Y:S04]  /*7520*/  @P3 STG.E.U16 desc[UR44][R4.64+0x40], R26 ;  /* 0x0000401a04003986 */ /* 0x0003e8000c10152c */
[----:B------:R1:W-:Y:S04]  /*7530*/  @P0 STG.E.U16 desc[UR44][R4.64+0x42], R27 ;  /* 0x0000421b04000986 */ /* 0x0003e8000c10152c */
[----:B------:R1:W-:Y:S04]  /*7540*/  @P4 STG.E.U16 desc[UR44][R12.64+0x50], R28 ;  /* 0x0000501c0c004986 */ /* 0x0003e8000c10152c */
[----:B------:R1:W-:Y:S04]  /*7550*/  @P5 STG.E.U16 desc[UR44][R12.64+0x52], R29 ;  /* 0x0000521d0c005986 */ /* 0x0003e8000c10152c */
[----:B------:R1:W-:Y:S04]  /*7560*/  @P1 STG.E.U16 desc[UR44][R4.64+0x50], R30 ;  /* 0x0000501e04001986 */ /* 0x0003e8000c10152c */
[----:B------:R1:W-:Y:S02]  /*7570*/  @P2 STG.E.U16 desc[UR44][R4.64+0x52], R31 ;  /* 0x0000521f04002986 */ /* 0x0003e4000c10152c */
.L_x_124:
[----:B------:R-:W-:Y:S05]  /*7580*/  BSYNC B0 ;  /* 0x0000000000007941 */ /* 0x000fea0003800000 */
.L_x_32:
[----:B------:R-:W-:Y:S01]  /*7590*/  IADD3 R16, P0, R16, UR38, RZ ;  /* 0x0000002610107c10 */ /* 0x000fe2000ff1e0ff */
[----:B------:R-:W-:Y:S01]  /*75a0*/  ULDC.64 UR4, c[0x0][0x650] ;  /* 0x0001940000047ab9 */ /* 0x000fe20000000a00 */
[----:B0-----:R-:W-:Y:S01]  /*75b0*/  PRMT R3, RZ, 0x7610, R3 ;  /* 0x00007610ff037816 */ /* 0x001fe20000000003 */
[----:B------:R-:W-:Y:S01]  /*75c0*/  IMAD.MOV.U32 R84, RZ, RZ, -0x1 ;  /* 0xffffffffff547424 */ /* 0x000fe200078e00ff */
[----:B------:R-:W-:Y:S01]  /*75d0*/  IADD3.X R17, R17, UR40, RZ, P0, !PT ;  /* 0x0000002811117c10 */ /* 0x000fe200087fe4ff */
[----:B------:R-:W-:Y:S01]  /*75e0*/  IMAD.MOV.U32 R23, RZ, RZ, -0x1 ;  /* 0xffffffffff177424 */ /* 0x000fe200078e00ff */
[----:B------:R-:W-:-:S04]  /*75f0*/  ISETP.GE.U32.AND P0, PT, R16, UR4, PT ;  /* 0x0000000410007c0c */ /* 0x000fc8000bf06070 */
[----:B------:R-:W-:-:S13]  /*7600*/  ISETP.GE.U32.AND.EX P0, PT, R17, UR5, PT, P0 ;  /* 0x0000000511007c0c */ /* 0x000fda000bf06100 */
[----:B------:R-:W-:Y:S05]  /*7610*/  @P0 BRA `(.L_x_125) ;  /* 0x0000000400500947 */ /* 0x000fea0003800000 */
[----:B-1----:R-:W0:Y:S01]  /*7620*/  LDC.64 R10, c[0x0][0x628] ;  /* 0x00018a00ff0a7b82 */ /* 0x002e220000000a00 */
[----:B------:R-:W1:Y:S01]  /*7630*/  S2R R12, SR_CTAID.X ;  /* 0x00000000000c7919 */ /* 0x000e620000002500 */
[----:B------:R-:W-:Y:S02]  /*7640*/  IMAD.MOV.U32 R8, RZ, RZ, R16 ;  /* 0x000000ffff087224 */ /* 0x000fe400078e0010 */
[----:B------:R-:W-:Y:S01]  /*7650*/  IMAD.MOV.U32 R9, RZ, RZ, R17 ;  /* 0x000000ffff097224 */ /* 0x000fe200078e0011 */
[----:B------:R-:W0:Y:S03]  /*7660*/  S2R R20, SR_CTAID.Y ;  /* 0x0000000000147919 */ /* 0x000e260000002600 */
[----:B------:R-:W1:Y:S08]  /*7670*/  LDC R0, c[0x0][0x630] ;  /* 0x00018c00ff007b82 */ /* 0x000e700000000800 */
[----:B----4-:R-:W4:Y:S01]  /*7680*/  LDC.64 R14, c[0x0][0x620] ;  /* 0x00018800ff0e7b82 */ /* 0x010f220000000a00 */
[----:B0-----:R-:W-:-:S04]  /*7690*/  ISETP.NE.U32.AND P0, PT, R10, RZ, PT ;  /* 0x000000ff0a00720c */ /* 0x001fc80003f05070 */
[----:B------:R-:W-:-:S13]  /*76a0*/  ISETP.NE.AND.EX P0, PT, R11, RZ, PT, P0 ;  /* 0x000000ff0b00720c */ /* 0x000fda0003f05300 */
[----:B-1--4-:R-:W-:Y:S05]  /*76b0*/  @!P0 BRA `(.L_x_126) ;  /* 0x0000000000288947 */ /* 0x012fea0003800000 */
        /* <DEDUP_REMOVED lines=10> */
.L_x_126:
[-CC-:B------:R-:W-:Y:S01]  /*7760*/  SHF.R.U64 R23, R8, R0.reuse, R9.reuse ;  /* 0x0000000008177219 */ /* 0x180fe20000001209 */
[----:B------:R-:W0:Y:S01]  /*7770*/  LDC.64 R26, c[0x0][0x640] ;  /* 0x00019000ff1a7b82 */ /* 0x000e220000000a00 */
[----:B------:R-:W-:Y:S01]  /*7780*/  SHF.R.U32.HI R0, RZ, R0, R9 ;  /* 0x00000000ff007219 */ /* 0x000fe20000011609 */
[----:B------:R-:W-:Y:S01]  /*7790*/  ULDC UR4, c[0x0][0x150] ;  /* 0x0000540000047ab9 */ /* 0x000fe20000000800 */
[----:B------:R-:W-:Y:S02]  /*77a0*/  IADD3 R3, P0, RZ, -R23, RZ ;  /* 0x80000017ff037210 */ /* 0x000fe40007f1e0ff */
[----:B------:R-:W-:-:S03]  /*77b0*/  I2FP.F32.U32 R7, R12 ;  /* 0x0000000c00077245 */ /* 0x000fc60000201000 */
[----:B------:R-:W1:Y:S01]  /*77c0*/  LDC R6, c[0x0][0x618] ;  /* 0x00018600ff067b82 */ /* 0x000e620000000800 */
[----:B------:R-:W-:Y:S02]  /*77d0*/  IMAD.X R5, RZ, RZ, ~R0, P0 ;  /* 0x000000ffff057224 */ /* 0x000fe400000e0e00 */
[----:B------:R-:W-:Y:S01]  /*77e0*/  FMUL R7, R7, UR4 ;  /* 0x0000000407077c20 */ /* 0x000fe20008400000 */
[----:B------:R-:W-:Y:S01]  /*77f0*/  ULDC UR4, c[0x0][0x154] ;  /* 0x0000550000047ab9 */ /* 0x000fe20000000800 */
[-C--:B------:R-:W-:Y:S02]  /*7800*/  IMAD R0, R5, R14.reuse, RZ ;  /* 0x0000000e05007224 */ /* 0x080fe400078e02ff */
[C---:B------:R-:W-:Y:S01]  /*7810*/  IMAD.WIDE.U32 R4, R3.reuse, R14, R16 ;  /* 0x0000000e03047225 */ /* 0x040fe200078e0010 */
[----:B------:R-:W4:Y:S01]  /*7820*/  LDC R8, c[0x0][0x608] ;  /* 0x00018200ff087b82 */ /* 0x000f220000000800 */
[----:B------:R-:W2:Y:S02]  /*7830*/  F2I.U32.TRUNC.NTZ R7, R7 ;  /* 0x0000000700077305 */ /* 0x000ea4000020f000 */
[----:B------:R-:W-:Y:S01]  /*7840*/  IMAD R3, R3, R15, R0 ;  /* 0x0000000f03037224 */ /* 0x000fe200078e0200 */
[----:B------:R-:W-:-:S03]  /*7850*/  I2FP.F32.U32 R0, R20 ;  /* 0x0000001400007245 */ /* 0x000fc60000201000 */
[----:B------:R-:W-:Y:S01]  /*7860*/  IMAD.IADD R3, R5, 0x1, R3 ;  /* 0x0000000105037824 */ /* 0x000fe200078e0203 */
[----:B------:R-:W3:Y:S01]  /*7870*/  LDC R11, c[0x0][0x658] ;  /* 0x00019600ff0b7b82 */ /* 0x000ee20000000800 */
[----:B0-----:R-:W-:-:S04]  /*7880*/  ISETP.NE.U32.AND P0, PT, R26, RZ, PT ;  /* 0x000000ff1a00720c */ /* 0x001fc80003f05070 */
[----:B------:R-:W-:-:S03]  /*7890*/  ISETP.NE.AND.EX P0, PT, R27, RZ, PT, P0 ;  /* 0x000000ff1b00720c */ /* 0x000fc60003f05300 */
[----:B------:R-:W0:Y:S01]  /*78a0*/  LDC R9, c[0x0][0x144] ;  /* 0x00005100ff097b82 */ /* 0x000e220000000800 */
[-C--:B-1----:R-:W-:Y:S01]  /*78b0*/  SHF.R.U64 R10, R4, R6.reuse, R3 ;  /* 0x00000006040a7219 */ /* 0x082fe20000001203 */
[----:B--2---:R-:W-:Y:S01]  /*78c0*/  IMAD.MOV R7, RZ, RZ, -R7 ;  /* 0x000000ffff077224 */ /* 0x004fe200078e0a07 */
[----:B------:R-:W-:Y:S01]  /*78d0*/  SHF.R.U32.HI R3, RZ, R6, R3 ;  /* 0x00000006ff037219 */ /* 0x000fe20000011603 */
[----:B------:R-:W-:-:S04]  /*78e0*/  FMUL R6, R0, UR4 ;  /* 0x0000000400067c20 */ /* 0x000fc80008400000 */
[----:B------:R-:W1:Y:S01]  /*78f0*/  LDC R21, c[0x0][0x148] ;  /* 0x00005200ff157b82 */ /* 0x000e620000000800 */
[----:B------:R2:W0:Y:S01]  /*7900*/  F2I.U32.TRUNC.NTZ R14, R6 ;  /* 0x00000006000e7305 */ /* 0x000422000020f000 */
[-CC-:B----4-:R-:W-:Y:S02]  /*7910*/  SHF.R.U64 R13, R10, R8.reuse, R3.reuse ;  /* 0x000000080a0d7219 */ /* 0x190fe40000001203 */
[----:B------:R-:W-:-:S04]  /*7920*/  SHF.R.U32.HI R0, RZ, R8, R3 ;  /* 0x00000008ff007219 */ /* 0x000fc80000011603 */
[----:B------:R-:W4:Y:S01]  /*7930*/  LDC R24, c[0x0][0x600] ;  /* 0x00018000ff187b82 */ /* 0x000f220000000800 */
[-CC-:B---3--:R-:W-:Y:S02]  /*7940*/  SHF.R.U64 R15, R13, R11.reuse, R0.reuse ;  /* 0x0000000b0d0f7219 */ /* 0x188fe40000001200 */
[----:B------:R-:W-:-:S03]  /*7950*/  SHF.R.U32.HI R5, RZ, R11, R0 ;  /* 0x0000000bff057219 */ /* 0x000fc60000011600 */
[----:B------:R-:W-:Y:S02]  /*7960*/  IMAD.MOV.U32 R4, RZ, RZ, R15 ;  /* 0x000000ffff047224 */ /* 0x000fe400078e000f */
[----:B------:R-:W3:Y:S01]  /*7970*/  LDC R28, c[0x0][0x648] ;  /* 0x00019200ff1c7b82 */ /* 0x000ee20000000800 */
[----:B0-----:R-:W-:-:S07]  /*7980*/  IMAD R25, R9, R7, R12 ;  /* 0x0000000709197224 */ /* 0x001fce00078e020c */
[----:B------:R-:W0:Y:S08]  /*7990*/  LDC R29, c[0x0][0x638] ;  /* 0x00018e00ff1d7b82 */ /* 0x000e300000000800 */
[----:B------:R-:W0:Y:S01]  /*79a0*/  LDC R30, c[0x0][0x610] ;  /* 0x00018400ff1e7b82 */ /* 0x000e220000000800 */
[----:B-12-4-:R-:W-:Y:S05]  /*79b0*/  @!P0 BRA `(.L_x_127) ;  /* 0x0000000000288947 */ /* 0x016fea0003800000 */
[----:B------:R-:W1:Y:S02]  /*79c0*/  LDC R0, c[0x0][0x64c] ;  /* 0x00019300ff007b82 */ /* 0x000e640000000800 */
[----:B-1----:R-:W-:-:S05]  /*79d0*/  IADD3 R3, P0, R15, R0, RZ ;  /* 0x000000000f037210 */ /* 0x002fca0007f1e0ff */
        /* <DEDUP_REMOVED lines=8> */
.L_x_127:
[----:B------:R-:W-:Y:S01]  /*7a60*/  ISETP.NE.AND P0, PT, R2, 0x1, PT ;  /* 0x000000010200780c */ /* 0x000fe20003f05270 */
[----:B------:R-:W-:Y:S01]  /*7a70*/  IMAD.MOV R14, RZ, RZ, -R14 ;  /* 0x000000ffff0e7224 */ /* 0x000fe200078e0a0e */
[----:B---3--:R-:W-:Y:S01]  /*7a80*/  SHF.R.U64 R0, R4, R28, R5 ;  /* 0x0000001c04007219 */ /* 0x008fe20000001205 */
[----:B------:R-:W-:Y:S01]  /*7a90*/  VIADD R5, R24, 0xffffffff ;  /* 0xffffffff18057836 */ /* 0x000fe20000000000 */
[----:B------:R-:W-:-:S03]  /*7aa0*/  LOP3.LUT R3, R13, R82, RZ, 0xc0, !PT ;  /* 0x000000520d037212 */ /* 0x000fc600078ec0ff */
[----:B------:R-:W-:Y:S01]  /*7ab0*/  IMAD.MOV R4, RZ, RZ, -R0 ;  /* 0x000000ffff047224 */ /* 0x000fe200078e0a00 */
[----:B------:R-:W-:Y:S01]  /*7ac0*/  LOP3.LUT R10, R10, R5, RZ, 0xc0, !PT ;  /* 0x000000050a0a7212 */ /* 0x000fe200078ec0ff */
[----:B------:R-:W-:Y:S02]  /*7ad0*/  IMAD R0, R78, R0, R3 ;  /* 0x000000004e007224 */ /* 0x000fe400078e0203 */
[----:B0-----:R-:W-:Y:S02]  /*7ae0*/  IMAD R3, R4, R29, R15 ;  /* 0x0000001d04037224 */ /* 0x001fe400078e020f */
[----:B------:R-:W-:Y:S02]  /*7af0*/  @P0 IMAD R25, R21, R14, R20 ;  /* 0x0000000e15190224 */ /* 0x000fe400078e0214 */
[----:B------:R-:W-:Y:S02]  /*7b00*/  IMAD R5, R3, R24, R10 ;  /* 0x0000001803057224 */ /* 0x000fe400078e020a */
[----:B------:R-:W-:-:S02]  /*7b10*/  IMAD R0, R0, R30, R25 ;  /* 0x0000001e00007224 */ /* 0x000fc400078e0219 */
[----:B------:R-:W-:-:S03]  /*7b20*/  IMAD.MOV.U32 R4, RZ, RZ, 0x1 ;  /* 0x00000001ff047424 */ /* 0x000fc600078e00ff */
[----:B------:R-:W-:Y:S02]  /*7b30*/  SEL R84, R5, R0, !P0 ;  /* 0x0000000005547207 */ /* 0x000fe40004000000 */
[----:B------:R-:W-:Y:S02]  /*7b40*/  PRMT R3, R4, 0x7610, R3 ;  /* 0x0000761004037816 */ /* 0x000fe40000000003 */
[----:B------:R-:W-:-:S07]  /*7b50*/  SEL R0, R0, R5, !P0 ;  /* 0x0000000500007207 */ /* 0x000fce0004000000 */
.L_x_125:
[----:B------:R-:W-:Y:S01]  /*7b60*/  LOP3.LUT P0, RZ, R3, 0xff, RZ, 0xc0, !PT ;  /* 0x000000ff03ff7812 */ /* 0x000fe2000780c0ff */
[----:B------:R-:W-:-:S12]  /*7b70*/  IMAD.MOV.U32 R85, RZ, RZ, R0 ;  /* 0x000000ffff557224 */ /* 0x000fd800078e0000 */
[----:B------:R-:W-:Y:S05]  /*7b80*/  @P0 BRA `(.L_x_128) ;  /* 0xffffff9800280947 */ /* 0x000fea000383ffff */
[----:B------:R-:W-:Y:S05]  /*7b90*/  EXIT ;  /* 0x000000000000794d */ /* 0x000fea0003800000 */
.L_x_7:
        /* <DEDUP_REMOVED lines=26> */
.L_x_130:
[----:B------:R-:W0:Y:S01]  /*7d40*/  LDC.64 R30, c[0x0][0x640] ;  /* 0x00019000ff1e7b82 */ /* 0x000e220000000a00 */
[-CC-:B------:R-:W-:Y:S01]  /*7d50*/  SHF.R.U64 R21, R14, R8.reuse, R15.reuse ;  /* 0x000000080e157219 */ /* 0x180fe2000000120f */
[----:B------:R-:W-:Y:S01]  /*7d60*/  IMAD.MOV.U32 R27, RZ, RZ, 0x1 ;  /* 0x00000001ff1b7424 */ /* 0x000fe200078e00ff */
[----:B------:R-:W-:Y:S02]  /*7d70*/  SHF.R.U32.HI R7, RZ, R8, R15 ;  /* 0x00000008ff077219 */ /* 0x000fe4000001160f */
[----:B------:R-:W-:-:S03]  /*7d80*/  IADD3 R13, P0, RZ, -R21, RZ ;  /* 0x80000015ff0d7210 */ /* 0x000fc60007f1e0ff */
[----:B------:R-:W1:Y:S02]  /*7d90*/  LDC R12, c[0x0][0x618] ;  /* 0x00018600ff0c7b82 */ /* 0x000e640000000800 */
[----:B------:R-:W-:Y:S02]  /*7da0*/  IMAD.X R7, RZ, RZ, ~R7, P0 ;  /* 0x000000ffff077224 */ /* 0x000fe400000e0e07 */
[----:B------:R-:W-:-:S04]  /*7db0*/  IMAD.WIDE.U32 R10, R13, R22, R16 ;  /* 0x000000160d0a7225 */ /* 0x000fc800078e0010 */
[----:B------:R-:W2:Y:S01]  /*7dc0*/  LDC R14, c[0x0][0x608] ;  /* 0x00018200ff0e7b82 */ /* 0x000ea20000000800 */
[----:B------:R-:W-:-:S04]  /*7dd0*/  IMAD R8, R7, R22, RZ ;  /* 0x0000001607087224 */ /* 0x000fc800078e02ff */
[----:B------:R-:W-:-:S03]  /*7de0*/  IMAD R7, R13, R23, R8 ;  /* 0x000000170d077224 */ /* 0x000fc600078e0208 */
[----:B------:R-:W3:Y:S01]  /*7df0*/  LDC R28, c[0x0][0x658] ;  /* 0x00019600ff1c7b82 */ /* 0x000ee20000000800 */
[----:B------:R-:W-:Y:S01]  /*7e00*/  IMAD.IADD R7, R11, 0x1, R7 ;  /* 0x000000010b077824 */ /* 0x000fe200078e0207 */
[----:B0-----:R-:W-:Y:S01]  /*7e10*/  ISETP.NE.U32.AND P0, PT, R30, RZ, PT ;  /* 0x000000ff1e00720c */ /* 0x001fe20003f05070 */
[----:B------:R-:W-:-:S03]  /*7e20*/  IMAD.MOV.U32 R11, RZ, RZ, -0x1 ;  /* 0xffffffffff0b7424 */ /* 0x000fc600078e00ff */
        /* <DEDUP_REMOVED lines=8> */
[-C--:B---3--:R-:W-:Y:S02]  /*7eb0*/  SHF.L.U32 R10, R11, R28.reuse, RZ ;  /* 0x0000001c0b0a7219 */ /* 0x088fe400000006ff */
[--C-:B------:R-:W-:Y:S02]  /*7ec0*/  SHF.R.U64 R26, R22, R28, R7.reuse ;  /* 0x0000001c161a7219 */ /* 0x100fe40000001207 */
[----:B------:R-:W-:Y:S02]  /*7ed0*/  LOP3.LUT R29, RZ, R10, RZ, 0x33, !PT ;  /* 0x0000000aff1d7212 */ /* 0x000fe400078e33ff */
[----:B------:R-:W-:Y:S01]  /*7ee0*/  SHF.R.U32.HI R11, RZ, R28, R7 ;  /* 0x0000001cff0b7219 */ /* 0x000fe20000011607 */
[----:B------:R-:W3:Y:S01]  /*7ef0*/  LDC R32, c[0x0][0x610] ;  /* 0x00018400ff207b82 */ /* 0x000ee20000000800 */
[----:B------:R-:W-:Y:S01]  /*7f00*/  IMAD.MOV.U32 R10, RZ, RZ, R26 ;  /* 0x000000ffff0a7224 */ /* 0x000fe200078e001a */
[----:B------:R-:W-:Y:S06]  /*7f10*/  @!P0 BRA `(.L_x_131) ;  /* 0x0000000000288947 */ /* 0x000fec0003800000 */
        /* <DEDUP_REMOVED lines=10> */
.L_x_131:
[----:B------:R-:W-:Y:S02]  /*7fc0*/  ISETP.NE.AND P0, PT, R2, 0x1, PT ;  /* 0x000000010200780c */ /* 0x000fe40003f05270 */
[----:B-1----:R-:W-:Y:S01]  /*7fd0*/  SHF.R.U64 R8, R10, R8, R11 ;  /* 0x000000080a087219 */ /* 0x002fe2000000120b */
[----:B0-----:R-:W-:Y:S01]  /*7fe0*/  VIADD R11, R23, 0xffffffff ;  /* 0xffffffff170b7836 */ /* 0x001fe20000000000 */
[----:B------:R-:W-:Y:S02]  /*7ff0*/  SHF.L.U32 R27, R27, R28, RZ ;  /* 0x0000001c1b1b7219 */ /* 0x000fe400000006ff */
[----:B------:R-:W-:Y:S01]  /*8000*/  LOP3.LUT R5, R22, R29, RZ, 0xc0, !PT ;  /* 0x0000001d16057212 */ /* 0x000fe200078ec0ff */
[----:B------:R-:W-:-:S04]  /*8010*/  IMAD.MOV R7, RZ, RZ, -R8 ;  /* 0x000000ffff077224 */ /* 0x000fc800078e0a08 */
[----:B------:R-:W-:Y:S02]  /*8020*/  IMAD R5, R27, R8, R5 ;  /* 0x000000081b057224 */ /* 0x000fe400078e0205 */
[----:B------:R-:W-:Y:S01]  /*8030*/  @P0 IMAD R6, R9, R24, R4 ;  /* 0x0000001809060224 */ /* 0x000fe200078e0204 */
[----:B------:R-:W-:Y:S01]  /*8040*/  LOP3.LUT R9, R20, R11, RZ, 0xc0, !PT ;  /* 0x0000000b14097212 */ /* 0x000fe200078ec0ff */
[----:B--2---:R-:W-:Y:S02]  /*8050*/  IMAD R4, R7, R25, R26 ;  /* 0x0000001907047224 */ /* 0x004fe400078e021a */
[----:B---3--:R-:W-:Y:S02]  /*8060*/  IMAD R6, R5, R32, R6 ;  /* 0x0000002005067224 */ /* 0x008fe400078e0206 */
[----:B------:R-:W-:Y:S02]  /*8070*/  IMAD R5, R4, R23, R9 ;  /* 0x0000001704057224 */ /* 0x000fe400078e0209 */
[----:B------:R-:W-:-:S02]  /*8080*/  IMAD.MOV.U32 R8, RZ, RZ, 0x1 ;  /* 0x00000001ff087424 */ /* 0x000fc400078e00ff */
[----:B------:R-:W-:Y:S01]  /*8090*/  IMAD.MOV.U32 R7, RZ, RZ, R21 ;  /* 0x000000ffff077224 */ /* 0x000fe200078e0015 */
[----:B------:R-:W-:Y:S02]  /*80a0*/  SEL R19, R5, R6, !P0 ;  /* 0x0000000605137207 */ /* 0x000fe40004000000 */
[----:B------:R-:W-:-:S07]  /*80b0*/  SEL R20, R6, R5, !P0 ;  /* 0x0000000506147207 */ /* 0x000fce0004000000 */
.L_x_129:
[----:B------:R-:W-:-:S08]  /*80c0*/  NOP ;  /* 0x0000000000007918 */ /* 0x000fd00000000000 */
[----:B------:R-:W0:-:S00]  /*80d0*/  USETMAXREG.DEALLOC.CTAPOOL 0x28 ;  /* 0x00000028000079c8 */ /* 0x000e0000080e0500 */
[----:B0-----:R-:W-:-:S13]  /*80e0*/  ISETP.NE.AND P0, PT, R3, RZ, PT ;  /* 0x000000ff0300720c */ /* 0x001fda0003f05270 */
[----:B------:R-:W-:Y:S05]  /*80f0*/  @P0 EXIT ;  /* 0x000000000000094d */ /* 0x000fea0003800000 */
[----:B------:R-:W-:Y:S01]  /*8100*/  LOP3.LUT P0, RZ, R8, 0xff, RZ, 0xc0, !PT ;  /* 0x000000ff08ff7812 */ /* 0x000fe2000780c0ff */
[----:B------:R-:W-:Y:S02]  /*8110*/  IMAD.MOV.U32 R3, RZ, RZ, 0x1 ;  /* 0x00000001ff037424 */ /* 0x000fe400078e00ff */
[----:B------:R-:W-:-:S10]  /*8120*/  IMAD.MOV.U32 R8, RZ, RZ, RZ ;  /* 0x000000ffff087224 */ /* 0x000fd400078e00ff */
[----:B------:R-:W-:Y:S05]  /*8130*/  @!P0 BRA `(.L_x_132) ;  /* 0x0000000c00548947 */ /* 0x000fea0003800000 */
[----:B------:R-:W0:Y:S01]  /*8140*/  LDC R3, c[0x0][0x28c] ;  /* 0x0000a300ff037b82 */ /* 0x000e220000000800 */
[----:B------:R-:W1:Y:S01]  /*8150*/  S2R R10, SR_CgaCtaId ;  /* 0x00000000000a7919 */ /* 0x000e620000008800 */
[----:B------:R-:W-:Y:S01]  /*8160*/  ULDC UR5, c[0x0][0x658] ;  /* 0x0001960000057ab9 */ /* 0x000fe20000000800 */
[----:B------:R-:W-:Y:S01]  /*8170*/  UMOV UR6, 0xffffffff ;  /* 0xffffffff00067882 */ /* 0x000fe20000000000 */
[----:B------:R-:W-:Y:S01]  /*8180*/  BSSY B0, `(.L_x_132) ;  /* 0x00000d0000007945 */ /* 0x000fe20003800000 */
[----:B------:R-:W-:Y:S01]  /*8190*/  USHF.L.U32 UR6, UR6, UR5, URZ ;  /* 0x0000000506067299 */ /* 0x000fe2000800063f */
[----:B------:R-:W-:Y:S01]  /*81a0*/  IMAD.MOV.U32 R11, RZ, RZ, 0x1 ;  /* 0x00000001ff0b7424 */ /* 0x000fe200078e00ff */
[----:B------:R-:W-:Y:S01]  /*81b0*/  LOP3.LUT R13, R18, 0x2, RZ, 0xfc, !PT ;  /* 0x00000002120d7812 */ /* 0x000fe200078efcff */
[----:B------:R-:W-:Y:S01]  /*81c0*/  IMAD.MOV.U32 R8, RZ, RZ, RZ ;  /* 0x000000ffff087224 */ /* 0x000fe200078e00ff */
[----:B------:R-:W-:Y:S01]  /*81d0*/  ULDC UR4, c[0x0][0x600] ;  /* 0x0001800000047ab9 */ /* 0x000fe20000000800 */
[----:B------:R-:W-:Y:S01]  /*81e0*/  UMOV UR7, 0x1 ;  /* 0x0000000100077882 */ /* 0x000fe20000000000 */
[----:B------:R-:W-:-:S02]  /*81f0*/  UIADD3 UR4, UR4, -0x1, URZ ;  /* 0xffffffff04047890 */ /* 0x000fc4000fffe03f */
[----:B------:R-:W-:Y:S02]  /*8200*/  USHF.L.U32 UR5, UR7, UR5, URZ ;  /* 0x0000000507057299 */ /* 0x000fe4000800063f */
[----:B------:R-:W-:Y:S01]  /*8210*/  ULOP3.LUT UR6, URZ, UR6, URZ, 0x33, !UPT ;  /* 0x000000063f067292 */ /* 0x000fe2000f8e333f */
[----:B------:R-:W-:Y:S01]  /*8220*/  ULDC.64 UR30, c[0x0][0x198] ;  /* 0x00006600001e7ab9 */ /* 0x000fe20000000a00 */
[----:B0-----:R-:W-:-:S05]  /*8230*/  VIADD R3, R3, 0x7f ;  /* 0x0000007f03037836 */ /* 0x001fca0000000000 */
[----:B------:R-:W-:-:S04]  /*8240*/  SHF.R.S32.HI R4, RZ, 0x1f, R3 ;  /* 0x0000001fff047819 */ /* 0x000fc80000011403 */
[----:B------:R-:W-:Y:S01]  /*8250*/  LEA.HI R4, R4, R3, RZ, 0x7 ;  /* 0x0000000304047211 */ /* 0x000fe200078f38ff */
[----:B------:R-:W-:Y:S01]  /*8260*/  IMAD.MOV.U32 R3, RZ, RZ, 0x1 ;  /* 0x00000001ff037424 */ /* 0x000fe200078e00ff */
[----:B-1----:R-:W-:Y:S02]  /*8270*/  LOP3.LUT R10, R10, 0x1, RZ, 0xc0, !PT ;  /* 0x000000010a0a7812 */ /* 0x002fe400078ec0ff */
[----:B------:R-:W-:-:S05]  /*8280*/  SHF.R.S32.HI R9, RZ, 0x7, R4 ;  /* 0x00000007ff097819 */ /* 0x000fca0000011404 */
[----:B------:R-:W-:-:S07]  /*8290*/  VIADD R12, R9, 0x1 ;  /* 0x00000001090c7836 */ /* 0x000fce0000000000 */
.L_x_143:
[----:B------:R-:W-:-:S03]  /*82a0*/  UMOV UR7, 0xffffffff ;  /* 0xffffffff00077882 */ /* 0x000fc60000000000 */
[----:B------:R-:W-:Y:S05]  /*82b0*/  BRA.DIV UR7, `(.L_x_133) ;  /* 0x0000000e07947947 */ /* 0x000fea000b800000 */
[----:B------:R-:W-:-:S13]  /*82c0*/  ELECT P6, URZ, PT ;  /* 0x00000000003f782f */ /* 0x000fda00038c0000 */
.L_x_152:
[----:B------:R-:W0:Y:S01]  /*82d0*/  LDC R4, c[0x0][0x28c] ;  /* 0x0000a300ff047b82 */ /* 0x000e220000000800 */
[----:B------:R-:W-:Y:S01]  /*82e0*/  BSSY B1, `(.L_x_134) ;  /* 0x0000046000017945 */ /* 0x000fe20003800000 */
[----:B0-----:R-:W-:-:S13]  /*82f0*/  ISETP.LT.OR P6, PT, R4, 0x1, !P6 ;  /* 0x000000010400780c */ /* 0x001fda00077c1670 */
[----:B------:R-:W-:Y:S05]  /*8300*/  @P6 BRA `(.L_x_135) ;  /* 0x00000004000c6947 */ /* 0x000fea0003800000 */
[----:B------:R-:W-:Y:S02]  /*8310*/  IMAD R19, R19, 0x2, R10 ;  /* 0x0000000213137824 */ /* 0x000fe400078e020a */
[----:B------:R-:W-:Y:S02]  /*8320*/  IMAD.SHL.U32 R20, R20, 0x100, RZ ;  /* 0x0000010014147824 */ /* 0x000fe400078e00ff */
[----:B------:R-:W-:Y:S02]  /*8330*/  IMAD.MOV.U32 R23, RZ, RZ, RZ ;  /* 0x000000ffff177224 */ /* 0x000fe400078e00ff */
[----:B------:R-:W-:Y:S02]  /*8340*/  IMAD.MOV.U32 R4, RZ, RZ, R12 ;  /* 0x000000ffff047224 */ /* 0x000fe400078e000c */
[----:B------:R-:W-:Y:S02]  /*8350*/  IMAD.MOV.U32 R5, RZ, RZ, R3 ;  /* 0x000000ffff057224 */ /* 0x000fe400078e0003 */
[----:B------:R-:W-:-:S02]  /*8360*/  IMAD.MOV.U32 R15, RZ, RZ, R8 ;  /* 0x000000ffff0f7224 */ /* 0x000fc400078e0008 */
[----:B------:R-:W-:-:S07]  /*8370*/  IMAD R19, R19, 0x18, RZ ;  /* 0x0000001813137824 */ /* 0x000fce00078e02ff */
.L_x_138:
[----:B------:R-:W0:Y:S01]  /*8380*/  S2R R21, SR_CgaCtaId ;  /* 0x0000000000157919 */ /* 0x000e220000008800 */
[----:B------:R-:W-:Y:S02]  /*8390*/  MOV R6, 0x400 ;  /* 0x0000040000067802 */ /* 0x000fe40000000f00 */
[----:B------:R-:W-:-:S13]  /*83a0*/  ISETP.NE.AND P1, PT, R0, RZ, PT ;  /* 0x000000ff0000720c */ /* 0x000fda0003f25270 */
[----:B------:R-:W1:Y:S01]  /*83b0*/  @!P1 LDC R14, c[0x0][0x500] ;  /* 0x00014000ff0e9b82 */ /* 0x000e620000000800 */
[----:B0-----:R-:W-:Y:S02]  /*83c0*/  LEA R22, R21, R6, 0x18 ;  /* 0x0000000615167211 */ /* 0x001fe400078ec0ff */
[----:B------:R-:W-:-:S03]  /*83d0*/  SHF.L.U32 R6, R5, 0x1f, RZ ;  /* 0x0000001f05067819 */ /* 0x000fc600000006ff */
[----:B------:R-:W-:-:S04]  /*83e0*/  IMAD R21, R15, 0x8, R22 ;  /* 0x000000080f157824 */ /* 0x000fc800078e0216 */
[----:B------:R-:W0:Y:S02]  /*83f0*/  SYNCS.PHASECHK.TRANS64.TRYWAIT P0, [R21+URZ+0x10], R6 ;  /* 0x00001006150075a7 */ /* 0x000e24000800017f */
[----:B01----:R-:W-:Y:S05]  /*8400*/  @!P0 BRA `(.L_x_136) ;  /* 0x0000000c00608947 */ /* 0x003fea0003800000 */
.L_x_153:
[----:B0-----:R-:W-:Y:S01]  /*8410*/  PRMT R6, R13, 0x9910, RZ ;  /* 0x000099100d067816 */ /* 0x001fe200000000ff */
[----:B------:R0:W-:Y:S03]  /*8420*/  @!P1 SYNCS.ARRIVE.TRANS64 RZ, [R21+URZ], R14 ;  /* 0x0000000e15ff99a7 */ /* 0x0001e6000800003f */
[----:B------:R-:W-:-:S13]  /*8430*/  ISETP.NE.AND P0, PT, R6, 0x2, PT ;  /* 0x000000020600780c */ /* 0x000fda0003f05270 */
[----:B0-----:R-:W-:Y:S05]  /*8440*/  @P0 BRA `(.L_x_137) ;  /* 0x0000000000040947 */ /* 0x001fea0003800000 */
[----:B------:R-:W-:Y:S01]  /*8450*/  BPT.TRAP 0x1 ;  /* 0x000000040000795c */ /* 0x000fe20000300000 */
.L_x_137:
[----:B------:R-:W-:Y:S01]  /*8460*/  IMAD R6, R15, 0x4, R10 ;  /* 0x000000040f067824 */ /* 0x000fe200078e020a */
[----:B------:R-:W-:Y:S01]  /*8470*/  R2UR UR34, R23 ;  /* 0x00000000172272ca */ /* 0x000fe200000e0000 */
[--C-:B------:R-:W-:Y:S01]  /*8480*/  IMAD R14, R15, 0x10000, R22.reuse ;  /* 0x000100000f0e7824 */ /* 0x100fe200078e0216 */
[----:B------:R-:W-:Y:S01]  /*8490*/  R2UR UR33, R21 ;  /* 0x00000000152172ca */ /* 0x000fe200000e0000 */
[----:B------:R-:W-:Y:S01]  /*84a0*/  IMAD R6, R6, 0x600, RZ ;  /* 0x0000060006067824 */ /* 0x000fe200078e02ff */
[----:B------:R-:W-:Y:S01]  /*84b0*/  R2UR UR36, R7 ;  /* 0x00000000072472ca */ /* 0x000fe200000e0000 */
[----:B------:R-:W-:Y:S01]  /*84c0*/  VIADD R4, R4, 0xffffffff ;  /* 0xffffffff04047836 */ /* 0x000fe20000000000 */
[----:B------:R-:W-:Y:S01]  /*84d0*/  R2UR UR24, R14 ;  /* 0x000000000e1872ca */ /* 0x000fe200000e0000 */
[----:B------:R-:W-:Y:S01]  /*84e0*/  IMAD R6, R6, 0x2, R22 ;  /* 0x0000000206067824 */ /* 0x000fe200078e0216 */
[----:B------:R-:W-:Y:S01]  /*84f0*/  R2UR UR35, R20 ;  /* 0x00000000142372ca */ /* 0x000fe200000e0000 */
[----:B------:R-:W-:Y:S01]  /*8500*/  UIADD3 UR14, UP0, UR30, 0xf0, URZ ;  /* 0x000000f01e0e7890 */ /* 0x000fe2000ff1e03f */
[----:B------:R-:W-:Y:S01]  /*8510*/  R2UR UR19, R19 ;  /* 0x00000000131372ca */ /* 0x000fe200000e0000 */
[----:B------:R-:W-:Y:S01]  /*8520*/  UIADD3 UR42, UP1, UR30, 0x1f0, URZ ;  /* 0x000001f01e2a7890 */ /* 0x000fe2000ff3e03f */
[----:B------:R-:W-:Y:S01]  /*8530*/  R2UR UR8, R6 ;  /* 0x00000000060872ca */ /* 0x000fe200000e0000 */
[----:B------:R-:W-:Y:S01]  /*8540*/  UIADD3.X UR15, URZ, UR31, URZ, UP0, !UPT ;  /* 0x0000001f3f0f7290 */ /* 0x000fe200087fe43f */
[----:B------:R-:W-:Y:S01]  /*8550*/  ISETP.GT.AND P1, PT, R4, 0x1, PT ;  /* 0x000000010400780c */ /* 0x000fe20003f24270 */
[----:B------:R-:W-:Y:S01]  /*8560*/  UIADD3 UR26, UR34, 0x40, URZ ;  /* 0x00000040221a7890 */ /* 0x000fe2000fffe03f */
[----:B------:R-:W-:Y:S01]  /*8570*/  VIADD R15, R15, 0x1 ;  /* 0x000000010f0f7836 */ /* 0x000fe20000000000 */
[----:B------:R-:W-:Y:S01]  /*8580*/  UIADD3.X UR43, URZ, UR31, URZ, UP1, !UPT ;  /* 0x0000001f3f2b7290 */ /* 0x000fe20008ffe43f */
[----:B------:R-:W-:Y:S01]  /*8590*/  VIADD R23, R23, 0x80 ;  /* 0x0000008017177836 */ /* 0x000fe20000000000 */
[----:B------:R-:W-:-:S02]  /*85a0*/  UIADD3 UR32, UR24, 0x100, URZ ;  /* 0x0000010018207890 */ /* 0x000fc4000fffe03f */
[----:B------:R-:W-:Y:S01]  /*85b0*/  UIADD3 UR24, UR24, 0x8100, URZ ;  /* 0x0000810018187890 */ /* 0x000fe2000fffe03f */
[----:B------:R-:W-:Y:S01]  /*85c0*/  ISETP.NE.AND P0, PT, R15, 0x2, PT ;  /* 0x000000020f00780c */ /* 0x000fe20003f05270 */
[----:B------:R-:W-:Y:S01]  /*85d0*/  UMOV UR22, 0x0 ;  /* 0x0000000000167882 */ /* 0x000fe20000000000 */
[----:B------:R-:W-:Y:S01]  /*85e0*/  UMOV UR23, 0x10000000 ;  /* 0x1000000000177882 */ /* 0x000fe20000000000 */
[----:B------:R-:W-:Y:S01]  /*85f0*/  UIADD3 UR16, UR8, 0x20100, URZ ;  /* 0x0002010008107890 */ /* 0x000fe2000fffe03f */
[----:B------:R-:W-:Y:S01]  /*8600*/  SEL R6, RZ, 0x1, P0 ;  /* 0x00000001ff067807 */ /* 0x000fe20000000000 */
[----:B------:R-:W-:Y:S01]  /*8610*/  UIADD3 UR8, UR8, 0x21900, URZ ;  /* 0x0002190008087890 */ /* 0x000fe2000fffe03f */
[----:B------:R0:W-:Y:S01]  /*8620*/  UTMALDG.3D [UR32], [UR14], desc[UR22] ;  /* 0x000016200e0075b4 */ /* 0x0001e20008011000 */
[----:B------:R-:W-:Y:S01]  /*8630*/  UMOV UR25, UR33 ;  /* 0x0000002100197c82 */ /* 0x000fe20008000000 */
[----:B------:R-:W-:Y:S01]  /*8640*/  UMOV UR28, UR36 ;  /* 0x00000024001c7c82 */ /* 0x000fe20008000000 */
[----:B------:R-:W-:Y:S01]  /*8650*/  UMOV UR27, UR35 ;  /* 0x00000023001b7c82 */ /* 0x000fe20008000000 */
[----:B------:R-:W-:Y:S01]  /*8660*/  UMOV UR7, 0x30000 ;  /* 0x0003000000077882 */ /* 0x000fe20000000000 */
[----:B------:R-:W-:Y:S01]  /*8670*/  UMOV UR17, UR33 ;  /* 0x0000002100117c82 */ /* 0x000fe20008000000 */
[----:B------:R-:W-:Y:S01]  /*8680*/  UMOV UR18, UR34 ;  /* 0x0000002200127c82 */ /* 0x000fe20008000000 */
[----:B------:R-:W-:Y:S01]  /*8690*/  UMOV UR20, UR36 ;  /* 0x0000002400147c82 */ /* 0x000fe20008000000 */
[----:B------:R-:W-:Y:S01]  /*86a0*/  UMOV UR9, UR33 ;  /* 0x0000002100097c82 */ /* 0x000fe20008000000 */
[----:B------:R-:W-:Y:S01]  /*86b0*/  UMOV UR11, UR19 ;  /* 0x00000013000b7c82 */ /* 0x000fe20008000000 */
[----:B------:R-:W-:Y:S01]  /*86c0*/  UMOV UR12, UR36 ;  /* 0x00000024000c7c82 */ /* 0x000fe20008000000 */
[----:B------:R0:W-:Y:S01]  /*86d0*/  UTMALDG.3D [UR24], [UR14], desc[UR22] ;  /* 0x000016180e0075b4 */ /* 0x0001e20008011000 */
[----:B------:R-:W-:Y:S01]  /*86e0*/  UMOV UR10, UR26 ;  /* 0x0000001a000a7c82 */ /* 0x000fe20008000000 */
[----:B------:R-:W-:-:S02]  /*86f0*/  LOP3.LUT R5, R5, R6, RZ, 0x3c, !PT ;  /* 0x0000000605057212 */ /* 0x000fc400078e3cff */
[----:B------:R-:W-:Y:S01]  /*8700*/  SEL R15, R15, RZ, P0 ;  /* 0x000000ff0f0f7207 */ /* 0x000fe20000000000 */
[----:B------:R0:W-:Y:S01]  /*8710*/  UTMALDG.3D.MULTICAST [UR16], [UR42], UR7, desc[UR22] ;  /* 0x000016102a0073b4 */ /* 0x0001e20008011807 */
[----:B------:R0:W-:Y:S02]  /*8720*/  UTMALDG.3D.MULTICAST [UR8], [UR42], UR7, desc[UR22] ;  /* 0x000016082a0073b4 */ /* 0x0001e40008011807 */
[----:B0-----:R-:W-:Y:S05]  /*8730*/  @P1 BRA `(.L_x_138) ;  /* 0xfffffffc00101947 */ /* 0x001fea000383ffff */
.L_x_135:
[----:B------:R-:W-:Y:S05]  /*8740*/  BSYNC B1 ;  /* 0x0000000000017941 */ /* 0x000fea0003800000 */
.L_x_134:
[----:B------:R-:W-:Y:S01]  /*8750*/  LOP3.LUT P1, RZ, R11, 0xff, RZ, 0xc0, !PT ;  /* 0x000000ff0bff7812 */ /* 0x000fe2000782c0ff */
[----:B------:R-:W-:Y:S01]  /*8760*/  IMAD.IADD R8, R9, 0x1, R8 ;  /* 0x0000000109087824 */ /* 0x000fe200078e0208 */
[----:B------:R-:W-:Y:S01]  /*8770*/  IADD3 R16, P2, R16, UR38, RZ ;  /* 0x0000002610107c10 */ /* 0x000fe2000ff5e0ff */
[----:B------:R-:W-:Y:S01]  /*8780*/  ULDC.64 UR8, c[0x0][0x650] ;  /* 0x0001940000087ab9 */ /* 0x000fe20000000a00 */
[----:B------:R-:W-:Y:S01]  /*8790*/  BSSY B1, `(.L_x_139) ;  /* 0x000006c000017945 */ /* 0x000fe20003800000 */
[----:B------:R-:W-:Y:S01]  /*87a0*/  IMAD.MOV.U32 R20, RZ, RZ, -0x1 ;  /* 0xffffffffff147424 */ /* 0x000fe200078e00ff */
[----:B------:R-:W-:Y:S01]  /*87b0*/  SHF.R.U32.HI R4, RZ, 0x1, R8 ;  /* 0x00000001ff047819 */ /* 0x000fe20000011608 */
[----:B------:R-:W-:Y:S01]  /*87c0*/  IMAD.MOV.U32 R19, RZ, RZ, -0x1 ;  /* 0xffffffffff137424 */ /* 0x000fe200078e00ff */
[----:B------:R-:W-:Y:S01]  /*87d0*/  ISETP.GT.U32.AND P0, PT, R8, 0x1, PT ;  /* 0x000000010800780c */ /* 0x000fe20003f04070 */
[----:B------:R-:W-:Y:S01]  /*87e0*/  IMAD.MOV.U32 R7, RZ, RZ, -0x1 ;  /* 0xffffffffff077424 */ /* 0x000fe200078e00ff */
[----:B------:R-:W-:-:S02]  /*87f0*/  LOP3.LUT R4, R4, 0x1, RZ, 0xc0, !PT ;  /* 0x0000000104047812 */ /* 0x000fc400078ec0ff */
[----:B------:R-:W-:Y:S01]  /*8800*/  ISETP.LT.U32.AND P0, PT, R9, 0x2, P0 ;  /* 0x000000020900780c */ /* 0x000fe20000701070 */
[----:B------:R-:W0:Y:S01]  /*8810*/  @P1 S2R R6, SR_CgaCtaId ;  /* 0x0000000000061919 */ /* 0x000e220000008800 */
[----:B------:R-:W-:Y:S02]  /*8820*/  @P1 MOV R5, 0x400 ;  /* 0x0000040000051802 */ /* 0x000fe40000000f00 */
[----:B------:R-:W-:Y:S02]  /*8830*/  IADD3.X R17, R17, UR40, RZ, P2, !PT ;  /* 0x0000002811117c10 */ /* 0x000fe400097fe4ff */
[----:B------:R-:W-:Y:S02]  /*8840*/  ISETP.GE.U32.AND P2, PT, R16, UR8, PT ;  /* 0x0000000810007c0c */ /* 0x000fe4000bf46070 */
[----:B------:R-:W-:Y:S02]  /*8850*/  LOP3.LUT R8, R8, 0x1, RZ, 0xc0, !PT ;  /* 0x0000000108087812 */ /* 0x000fe400078ec0ff */
[----:B------:R-:W-:-:S02]  /*8860*/  PRMT R11, RZ, 0x7610, R11 ;  /* 0x00007610ff0b7816 */ /* 0x000fc4000000000b */
[----:B0-----:R-:W-:-:S04]  /*8870*/  @P1 LEA R5, R6, R5, 0x18 ;  /* 0x0000000506051211 */ /* 0x001fc800078ec0ff */
[----:B------:R0:W-:Y:S01]  /*8880*/  @P1 SYNCS.ARRIVE.TRANS64.A1T0 RZ, [R5+URZ+0x38], RZ ;  /* 0x000038ff05ff19a7 */ /* 0x0001e2000810003f */
[----:B------:R-:W-:Y:S02]  /*8890*/  ISETP.NE.U32.AND P1, PT, R4, 0x1, PT ;  /* 0x000000010400780c */ /* 0x000fe40003f25070 */
[----:B------:R-:W-:Y:S02]  /*88a0*/  SEL R4, RZ, 0x1, !P0 ;  /* 0x00000001ff047807 */ /* 0x000fe40004000000 */
[----:B------:R-:W-:Y:S02]  /*88b0*/  ISETP.GE.U32.AND.EX P0, PT, R17, UR9, PT, P2 ;  /* 0x0000000911007c0c */ /* 0x000fe4000bf06120 */
[----:B------:R-:W-:-:S04]  /*88c0*/  ISETP.GT.U32.AND P1, PT, R9, 0x1, !P1 ;  /* 0x000000010900780c */ /* 0x000fc80004f24070 */
[----:B0-----:R-:W-:-:S04]  /*88d0*/  SEL R5, RZ, 0x1, !P1 ;  /* 0x00000001ff057807 */ /* 0x001fc80004800000 */
[--C-:B------:R-:W-:Y:S02]  /*88e0*/  LOP3.LUT R3, R5, R3, R4.reuse, 0x96, !PT ;  /* 0x0000000305037212 */ /* 0x100fe400078e9604 */
[----:B------:R-:W-:Y:S01]  /*88f0*/  PRMT R4, RZ, 0x7610, R4 ;  /* 0x00007610ff047816 */ /* 0x000fe20000000004 */
[----:B------:R-:W-:Y:S06]  /*8900*/  @P0 BRA `(.L_x_140) ;  /* 0x0000000400500947 */ /* 0x000fec0003800000 */
[----:B------:R-:W0:Y:S01]  /*8910*/  S2R R19, SR_CTAID.X ;  /* 0x0000000000137919 */ /* 0x000e220000002500 */
[----:B------:R-:W-:Y:S01]  /*8920*/  ULDC.64 UR8, c[0x0][0x628] ;  /* 0x00018a0000087ab9 */ /* 0x000fe20000000a00 */
[----:B------:R-:W1:Y:S01]  /*8930*/  LDC R20, c[0x0][0x144] ;  /* 0x00005100ff147b82 */ /* 0x000e620000000800 */
[----:B------:R-:W-:Y:S01]  /*8940*/  ISETP.NE.U32.AND P0, PT, RZ, UR8, PT ;  /* 0x00000008ff007c0c */ /* 0x000fe2000bf05070 */
[----:B------:R-:W2:Y:S01]  /*8950*/  S2R R14, SR_CTAID.Y ;  /* 0x00000000000e7919 */ /* 0x000ea20000002600 */
[----:B------:R-:W-:Y:S01]  /*8960*/  ULDC UR10, c[0x0][0x630] ;  /* 0x00018c00000a7ab9 */ /* 0x000fe20000000800 */
[----:B------:R-:W-:Y:S01]  /*8970*/  ULDC UR11, c[0x0][0x150] ;  /* 0x00005400000b7ab9 */ /* 0x000fe20000000800 */
[----:B------:R-:W-:Y:S01]  /*8980*/  ISETP.NE.AND.EX P0, PT, RZ, UR9, PT, P0 ;  /* 0x00000009ff007c0c */ /* 0x000fe2000bf05300 */
[----:B------:R-:W-:Y:S02]  /*8990*/  IMAD.MOV.U32 R4, RZ, RZ, R16 ;  /* 0x000000ffff047224 */ /* 0x000fe400078e0010 */
[----:B------:R-:W-:Y:S01]  /*89a0*/  IMAD.MOV.U32 R5, RZ, RZ, R17 ;  /* 0x000000ffff057224 */ /* 0x000fe200078e0011 */
[----:B0-----:R-:W-:-:S09]  /*89b0*/  I2FP.F32.U32 R21, R19 ;  /* 0x0000001300157245 */ /* 0x001fd20000201000 */
[----:B------:R-:W-:Y:S05]  /*89c0*/  @!P0 BRA `(.L_x_141) ;  /* 0x0000000000288947 */ /* 0x000fea0003800000 */
[----:B------:R-:W-:Y:S02]  /*89d0*/  ULDC UR7, c[0x0][0x634] ;  /* 0x00018d0000077ab9 */ /* 0x000fe40000000800 */
[----:B------:R-:W-:-:S05]  /*89e0*/  IADD3 R5, P0, R16, UR7, RZ ;  /* 0x0000000710057c10 */ /* 0x000fca000ff1e0ff */
[----:B------:R-:W-:-:S04]  /*89f0*/  IMAD.X R15, RZ, RZ, R17, P0 ;  /* 0x000000ffff0f7224 */ /* 0x000fc800000e0611 */
[----:B------:R-:W-:-:S04]  /*8a00*/  IMAD.WIDE.U32 R6, R15, UR8, RZ ;  /* 0x000000080f067c25 */ /* 0x000fc8000f8e00ff */
[----:B------:R-:W-:-:S04]  /*8a10*/  IMAD.WIDE.U32 R6, P0, R5, UR9, R6 ;  /* 0x0000000905067c25 */ /* 0x000fc8000f800006 */
[----:B------:R-:W-:-:S04]  /*8a20*/  IMAD.WIDE.U32 R4, R5, UR8, RZ ;  /* 0x0000000805047c25 */ /* 0x000fc8000f8e00ff */
[----:B------:R-:W-:Y:S01]  /*8a30*/  IMAD.MOV.U32 R4, RZ, RZ, R7 ;  /* 0x000000ffff047224 */ /* 0x000fe200078e0007 */
[----:B------:R-:W-:Y:S01]  /*8a40*/  IADD3 RZ, P1, R5, R6, RZ ;  /* 0x0000000605ff7210 */ /* 0x000fe20007f3e0ff */
[----:B------:R-:W-:-:S04]  /*8a50*/  IMAD.X R5, RZ, RZ, RZ, P0 ;  /* 0x000000ffff057224 */ /* 0x000fc800000e06ff */
[----:B------:R-:W-:-:S08]  /*8a60*/  IMAD.WIDE.U32.X R4, R15, UR9, R4, P1 ;  /* 0x000000090f047c25 */ /* 0x000fd000088e0404 */
.L_x_141:
[----:B------:R-:W-:Y:S01]  /*8a70*/  FMUL R21, R21, UR11 ;  /* 0x0000000b15157c20 */ /* 0x000fe20008400000 */
[--C-:B------:R-:W-:Y:S01]  /*8a80*/  SHF.R.U64 R15, R4, UR10, R5.reuse ;  /* 0x0000000a040f7c19 */ /* 0x100fe20008001205 */
[----:B------:R-:W-:Y:S01]  /*8a90*/  ULDC.64 UR8, c[0x0][0x620] ;  /* 0x0001880000087ab9 */ /* 0x000fe20000000a00 */
[----:B------:R-:W-:Y:S01]  /*8aa0*/  SHF.R.U32.HI R4, RZ, UR10, R5 ;  /* 0x0000000aff047c19 */ /* 0x000fe20008011605 */
[----:B------:R-:W-:Y:S01]  /*8ab0*/  ULDC.64 UR10, c[0x0][0x640] ;  /* 0x00019000000a7ab9 */ /* 0x000fe20000000a00 */
[----:B------:R-:W-:Y:S01]  /*8ac0*/  IADD3 R5, P0, RZ, -R15, RZ ;  /* 0x8000000fff057210 */ /* 0x000fe20007f1e0ff */
[----:B------:R-:W0:Y:S01]  /*8ad0*/  F2I.U32.TRUNC.NTZ R21, R21 ;  /* 0x0000001500157305 */ /* 0x000e22000020f000 */
[----:B------:R-:W-:-:S03]  /*8ae0*/  ULDC UR7, c[0x0][0x618] ;  /* 0x0001860000077ab9 */ /* 0x000fc60000000800 */
[----:B------:R-:W-:Y:S01]  /*8af0*/  IMAD.X R4, RZ, RZ, ~R4, P0 ;  /* 0x000000ffff047224 */ /* 0x000fe200000e0e04 */
[----:B------:R-:W-:-:S03]  /*8b00*/  ISETP.NE.U32.AND P0, PT, RZ, UR10, PT ;  /* 0x0000000aff007c0c */ /* 0x000fc6000bf05070 */
[----:B------:R-:W-:Y:S01]  /*8b10*/  IMAD R4, R4, UR8, RZ ;  /* 0x0000000804047c24 */ /* 0x000fe2000f8e02ff */
[----:B------:R-:W-:-:S03]  /*8b20*/  ISETP.NE.AND.EX P0, PT, RZ, UR11, PT, P0 ;  /* 0x0000000bff007c0c */ /* 0x000fc6000bf05300 */
[C---:B------:R-:W-:Y:S02]  /*8b30*/  IMAD R7, R5.reuse, UR9, R4 ;  /* 0x0000000905077c24 */ /* 0x040fe4000f8e0204 */
[----:B------:R-:W-:Y:S01]  /*8b40*/  IMAD.WIDE.U32 R4, R5, UR8, R16 ;  /* 0x0000000805047c25 */ /* 0x000fe2000f8e0010 */
[----:B------:R-:W-:-:S03]  /*8b50*/  ULDC UR8, c[0x0][0x154] ;  /* 0x0000550000087ab9 */ /* 0x000fc60000000800 */
[----:B0-----:R-:W-:Y:S02]  /*8b60*/  IMAD.MOV R6, RZ, RZ, -R21 ;  /* 0x000000ffff067224 */ /* 0x001fe400078e0a15 */
[----:B------:R-:W0:Y:S01]  /*8b70*/  LDC R21, c[0x0][0x148] ;  /* 0x00005200ff157b82 */ /* 0x000e220000000800 */
[----:B------:R-:W-:Y:S02]  /*8b80*/  IMAD.IADD R5, R5, 0x1, R7 ;  /* 0x0000000105057824 */ /* 0x000fe400078e0207 */
[----:B-1----:R-:W-:Y:S01]  /*8b90*/  IMAD R19, R20, R6, R19 ;  /* 0x0000000614137224 */ /* 0x002fe200078e0213 */
[----:B--2---:R-:W-:Y:S02]  /*8ba0*/  I2FP.F32.U32 R6, R14 ;  /* 0x0000000e00067245 */ /* 0x004fe40000201000 */
[--C-:B------:R-:W-:Y:S02]  /*8bb0*/  SHF.R.U64 R20, R4, UR7, R5.reuse ;  /* 0x0000000704147c19 */ /* 0x100fe40008001205 */
[----:B------:R-:W-:Y:S01]  /*8bc0*/  SHF.R.U32.HI R5, RZ, UR7, R5 ;  /* 0x00000007ff057c19 */ /* 0x000fe20008011605 */
[----:B------:R-:W-:Y:S01]  /*8bd0*/  FMUL R6, R6, UR8 ;  /* 0x0000000806067c20 */ /* 0x000fe20008400000 */
[----:B------:R-:W-:-:S02]  /*8be0*/  ULDC UR7, c[0x0][0x608] ;  /* 0x0001820000077ab9 */ /* 0x000fc40000000800 */
[--C-:B------:R-:W-:Y:S01]  /*8bf0*/  SHF.R.U64 R23, R20, UR7, R5.reuse ;  /* 0x0000000714177c19 */ /* 0x100fe20008001205 */
[----:B------:R1:W2:Y:S01]  /*8c00*/  F2I.U32.TRUNC.NTZ R24, R6 ;  /* 0x0000000600187305 */ /* 0x0002a2000020f000 */
[----:B------:R-:W-:Y:S01]  /*8c10*/  SHF.R.U32.HI R4, RZ, UR7, R5 ;  /* 0x00000007ff047c19 */ /* 0x000fe20008011605 */
[----:B------:R-:W-:-:S03]  /*8c20*/  ULDC UR7, c[0x0][0x658] ;  /* 0x0001960000077ab9 */ /* 0x000fc60000000800 */
[--C-:B------:R-:W-:Y:S02]  /*8c30*/  SHF.R.U64 R22, R23, UR7, R4.reuse ;  /* 0x0000000717167c19 */ /* 0x100fe40008001204 */
[----:B------:R-:W-:-:S03]  /*8c40*/  SHF.R.U32.HI R25, RZ, UR7, R4 ;  /* 0x00000007ff197c19 */ /* 0x000fc60008011604 */
[----:B------:R-:W-:Y:S02]  /*8c50*/  IMAD.MOV.U32 R4, RZ, RZ, R22 ;  /* 0x000000ffff047224 */ /* 0x000fe400078e0016 */
[----:B------:R-:W-:Y:S01]  /*8c60*/  IMAD.MOV.U32 R5, RZ, RZ, R25 ;  /* 0x000000ffff057224 */ /* 0x000fe200078e0019 */
[----:B-1----:R-:W-:Y:S06]  /*8c70*/  @!P0 BRA `(.L_x_142) ;  /* 0x0000000000288947 */ /* 0x002fec0003800000 */
        /* <DEDUP_REMOVED lines=10> */
.L_x_142:
[----:B------:R-:W-:Y:S01]  /*8d20*/  ISETP.NE.AND P0, PT, R2, 0x1, PT ;  /* 0x000000010200780c */ /* 0x000fe20003f05270 */
[----:B------:R-:W-:Y:S01]  /*8d30*/  ULDC UR7, c[0x0][0x648] ;  /* 0x0001920000077ab9 */ /* 0x000fe20000000800 */
[----:B------:R-:W-:Y:S01]  /*8d40*/  LOP3.LUT R23, R23, UR6, RZ, 0xc0, !PT ;  /* 0x0000000617177c12 */ /* 0x000fe2000f8ec0ff */
[----:B--2---:R-:W-:Y:S01]  /*8d50*/  IMAD.MOV R24, RZ, RZ, -R24 ;  /* 0x000000ffff187224 */ /* 0x004fe200078e0a18 */
[----:B------:R-:W-:Y:S01]  /*8d60*/  SHF.R.U64 R4, R4, UR7, R5 ;  /* 0x0000000704047c19 */ /* 0x000fe20008001205 */
[----:B------:R-:W-:Y:S01]  /*8d70*/  ULDC UR7, c[0x0][0x638] ;  /* 0x00018e0000077ab9 */ /* 0x000fe20000000800 */
[----:B------:R-:W-:Y:S01]  /*8d80*/  LOP3.LUT R7, R20, UR4, RZ, 0xc0, !PT ;  /* 0x0000000414077c12 */ /* 0x000fe2000f8ec0ff */
[----:B------:R-:W-:Y:S02]  /*8d90*/  ULDC UR8, c[0x0][0x610] ;  /* 0x0001840000087ab9 */ /* 0x000fe40000000800 */
[----:B------:R-:W-:Y:S02]  /*8da0*/  IMAD.MOV R5, RZ, RZ, -R4 ;  /* 0x000000ffff057224 */ /* 0x000fe400078e0a04 */
[----:B------:R-:W-:-:S02]  /*8db0*/  IMAD R4, R4, UR5, R23 ;  /* 0x0000000504047c24 */ /* 0x000fc4000f8e0217 */
[----:B0-----:R-:W-:Y:S02]  /*8dc0*/  @P0 IMAD R19, R21, R24, R14 ;  /* 0x0000001815130224 */ /* 0x001fe400078e020e */
[----:B------:R-:W-:Y:S01]  /*8dd0*/  IMAD R22, R5, UR7, R22 ;  /* 0x0000000705167c24 */ /* 0x000fe2000f8e0216 */
[----:B------:R-:W-:Y:S01]  /*8de0*/  ULDC UR7, c[0x0][0x600] ;  /* 0x0001800000077ab9 */ /* 0x000fe20000000800 */
[----:B------:R-:W-:Y:S02]  /*8df0*/  IMAD R20, R4, UR8, R19 ;  /* 0x0000000804147c24 */ /* 0x000fe4000f8e0213 */
[----:B------:R-:W-:Y:S02]  /*8e00*/  IMAD R5, R22, UR7, R7 ;  /* 0x0000000716057c24 */ /* 0x000fe4000f8e0207 */
[----:B------:R-:W-:Y:S02]  /*8e10*/  IMAD.MOV.U32 R4, RZ, RZ, 0x1 ;  /* 0x00000001ff047424 */ /* 0x000fe400078e00ff */
[----:B------:R-:W-:Y:S01]  /*8e20*/  IMAD.MOV.U32 R7, RZ, RZ, R15 ;  /* 0x000000ffff077224 */ /* 0x000fe200078e000f */
[----:B------:R-:W-:-:S02]  /*8e30*/  SEL R19, R5, R20, !P0 ;  /* 0x0000001405137207 */ /* 0x000fc40004000000 */
[----:B------:R-:W-:-:S07]  /*8e40*/  SEL R20, R20, R5, !P0 ;  /* 0x0000000514147207 */ /* 0x000fce0004000000 */
.L_x_140:
[----:B------:R-:W-:Y:S05]  /*8e50*/  BSYNC B1 ;  /* 0x0000000000017941 */ /* 0x000fea0003800000 */
.L_x_139:
[----:B------:R-:W-:-:S13]  /*8e60*/  LOP3.LUT P0, RZ, R4, 0xff, RZ, 0xc0, !PT ;  /* 0x000000ff04ff7812 */ /* 0x000fda000780c0ff */
[----:B------:R-:W-:Y:S05]  /*8e70*/  @P0 BRA `(.L_x_143) ;  /* 0xfffffff400080947 */ /* 0x000fea000383ffff */
[----:B------:R-:W-:Y:S05]  /*8e80*/  BSYNC B0 ;  /* 0x0000000000007941 */ /* 0x000fea0003800000 */
.L_x_132:
[----:B------:R-:W-:-:S03]  /*8e90*/  UMOV UR7, 0xffffffff ;  /* 0xffffffff00077882 */ /* 0x000fc60000000000 */
[----:B------:R-:W-:Y:S05]  /*8ea0*/  BRA.DIV UR7, `(.L_x_144) ;  /* 0x0000000207cc7947 */ /* 0x000fea000b800000 */
[----:B------:R-:W-:-:S13]  /*8eb0*/  ELECT P6, URZ, PT ;  /* 0x00000000003f782f */ /* 0x000fda00038c0000 */
.L_x_156:
[----:B------:R-:W-:Y:S04]  /*8ec0*/  BSSY B0, `(.L_x_145) ;  /* 0x0000019000007945 */ /* 0x000fe80003800000 */
[----:B------:R-:W-:Y:S05]  /*8ed0*/  @!P6 BRA `(.L_x_146) ;  /* 0x00000000005ce947 */ /* 0x000fea0003800000 */
[----:B------:R-:W-:-:S04]  /*8ee0*/  LOP3.LUT R18, R18, 0x2, RZ, 0xfc, !PT ;  /* 0x0000000212127812 */ /* 0x000fc800078efcff */
[----:B------:R-:W-:-:S13]  /*8ef0*/  ISETP.NE.AND P0, PT, R18, 0x3, PT ;  /* 0x000000031200780c */ /* 0x000fda0003f05270 */
[----:B------:R-:W-:Y:S05]  /*8f00*/  @!P0 BRA `(.L_x_147) ;  /* 0x0000000000048947 */ /* 0x000fea0003800000 */
[----:B------:R-:W-:Y:S01]  /*8f10*/  BPT.TRAP 0x1 ;  /* 0x000000040000795c */ /* 0x000fe20000300000 */
.L_x_147:
[----:B------:R-:W0:Y:S01]  /*8f20*/  S2R R5, SR_CgaCtaId ;  /* 0x0000000000057919 */ /* 0x000e220000008800 */
[----:B------:R-:W-:Y:S02]  /*8f30*/  MOV R0, 0x400 ;  /* 0x0000040000007802 */ /* 0x000fe40000000f00 */
[----:B------:R-:W-:Y:S02]  /*8f40*/  SHF.L.U32 R2, R3, 0x1f, RZ ;  /* 0x0000001f03027819 */ /* 0x000fe400000006ff */
[----:B0-----:R-:W-:-:S05]  /*8f50*/  LEA R5, R5, R0, 0x18 ;  /* 0x0000000005057211 */ /* 0x001fca00078ec0ff */
[----:B------:R-:W-:-:S04]  /*8f60*/  VIADD R5, R5, 0x10 ;  /* 0x0000001005057836 */ /* 0x000fc80000000000 */
[C---:B------:R-:W-:Y:S02]  /*8f70*/  IMAD R7, R8.reuse, 0x8, R5 ;  /* 0x0000000808077824 */ /* 0x040fe400078e0205 */
[----:B------:R-:W-:Y:S02]  /*8f80*/  VIADD R8, R8, 0x1 ;  /* 0x0000000108087836 */ /* 0x000fe40000000000 */
[----:B------:R-:W0:Y:S03]  /*8f90*/  SYNCS.PHASECHK.TRANS64.TRYWAIT P0, [R7+URZ], R2 ;  /* 0x00000002070075a7 */ /* 0x000e26000800017f */
[----:B------:R-:W-:-:S04]  /*8fa0*/  ISETP.NE.AND P1, PT, R8, 0x2, PT ;  /* 0x000000020800780c */ /* 0x000fc80003f25270 */
[----:B------:R-:W-:Y:S02]  /*8fb0*/  SEL R0, RZ, 0x1, P1 ;  /* 0x00000001ff007807 */ /* 0x000fe40000800000 */
[----:B------:R-:W-:Y:S02]  /*8fc0*/  SEL R8, R8, RZ, P1 ;  /* 0x000000ff08087207 */ /* 0x000fe40000800000 */
[----:B------:R-:W-:Y:S01]  /*8fd0*/  LOP3.LUT R0, R3, R0, RZ, 0x3c, !PT ;  /* 0x0000000003007212 */ /* 0x000fe200078e3cff */
[----:B0-----:R-:W-:Y:S06]  /*8fe0*/  @!P0 BRA `(.L_x_148) ;  /* 0x00000000009c8947 */ /* 0x001fec0003800000 */
.L_x_157:
[----:B------:R-:W-:Y:S01]  /*8ff0*/  IMAD R5, R8, 0x8, R5 ;  /* 0x0000000808057824 */ /* 0x000fe200078e0205 */
[----:B------:R-:W-:-:S07]  /*9000*/  SHF.L.U32 R0, R0, 0x1f, RZ ;  /* 0x0000001f00007819 */ /* 0x000fce00000006ff */
.L_x_149:
[----:B-1----:R1:W2:Y:S02]  /*9010*/  SYNCS.PHASECHK.TRANS64.TRYWAIT P0, [R5+URZ], R0 ;  /* 0x00000000050075a7 */ /* 0x0022a4000800017f */
[----:B--2---:R-:W-:Y:S05]  /*9020*/  @!P0 NANOSLEEP.SYNCS 0x989680 ;  /* 0x009896800000895d */ /* 0x004fea0003900000 */
[----:B------:R-:W2:Y:S02]  /*9030*/  @!P0 SYNCS.PHASECHK.TRANS64 P0, [R5+URZ], R0 ;  /* 0x00000000050085a7 */ /* 0x000ea4000800007f */
[----:B--2---:R-:W-:Y:S05]  /*9040*/  @!P0 BRA `(.L_x_149) ;  /* 0xfffffffc00f08947 */ /* 0x004fea000383ffff */
.L_x_146:
[----:B------:R-:W-:Y:S05]  /*9050*/  BSYNC B0 ;  /* 0x0000000000007941 */ /* 0x000fea0003800000 */
.L_x_145:
[----:B------:R-:W-:Y:S05]  /*9060*/  EXIT ;  /* 0x000000000000794d */ /* 0x000fea0003800000 */
.L_x_21:
[----:B-1----:R1:W2:Y:S02]  /*9070*/  SYNCS.PHASECHK.TRANS64.TRYWAIT P1, [R3+URZ], R0 ;  /* 0x00000000030075a7 */ /* 0x0022a4000802017f */
[----:B--2---:R-:W-:Y:S05]  /*9080*/  @!P1 NANOSLEEP.SYNCS 0x989680 ;  /* 0x009896800000995d */ /* 0x004fea0003900000 */
[----:B------:R-:W2:Y:S02]  /*9090*/  @!P1 SYNCS.PHASECHK.TRANS64 P1, [R3+URZ], R0 ;  /* 0x00000000030095a7 */ /* 0x000ea4000802007f */
[----:B--2---:R-:W-:Y:S05]  /*90a0*/  @!P1 BRA `(.L_x_21) ;  /* 0xfffffffc00f09947 */ /* 0x004fea000383ffff */
[----:B------:R-:W-:Y:S05]  /*90b0*/  BRA `(.L_x_20) ;  /* 0xffffff8400a87947 */ /* 0x000fea000383ffff */
.L_x_26:
[----:B-1----:R1:W2:Y:S02]  /*90c0*/  SYNCS.PHASECHK.TRANS64.TRYWAIT P1, [R5+URZ], R4 ;  /* 0x00000004050075a7 */ /* 0x0022a4000802017f */
[----:B--2---:R-:W-:Y:S05]  /*90d0*/  @!P1 NANOSLEEP.SYNCS 0x989680 ;  /* 0x009896800000995d */ /* 0x004fea0003900000 */
[----:B------:R-:W2:Y:S02]  /*90e0*/  @!P1 SYNCS.PHASECHK.TRANS64 P1, [R5+URZ], R4 ;  /* 0x00000004050095a7 */ /* 0x000ea4000802007f */
[----:B--2---:R-:W-:Y:S05]  /*90f0*/  @!P1 BRA `(.L_x_26) ;  /* 0xfffffffc00f09947 */ /* 0x004fea000383ffff */
[----:B------:R-:W-:Y:S05]  /*9100*/  BRA `(.L_x_25) ;  /* 0xffffff9800b07947 */ /* 0x000fea000383ffff */
.L_x_133:
[----:B------:R-:W-:Y:S01]  /*9110*/  BSSY B1, `(.L_x_150) ;  /* 0x0000006000017945 */ /* 0x000fe20003800000 */
[----:B------:R-:W-:-:S07]  /*9120*/  IMAD.MOV.U32 R15, RZ, RZ, -0x1 ;  /* 0xffffffffff0f7424 */ /* 0x000fce00078e00ff */
[----:B------:R-:W-:Y:S05]  /*9130*/  WARPSYNC.COLLECTIVE R15, `(.L_x_151) ;  /* 0x000000000f0c7348 */ /* 0x000fea0003c00000 */
[----:B------:R-:W-:Y:S02]  /*9140*/  ELECT P6, UR62, PT ;  /* 0x00000000003e782f */ /* 0x000fe400038c0000 */
[----:B------:R-:W-:Y:S01]  /*9150*/  MOV R14, UR62 ;  /* 0x0000003e000e7c02 */ /* 0x000fe20008000f00 */
[----:B------:R-:W-:Y:S10]  /*9160*/  ENDCOLLECTIVE ;  /* 0x000000000000791b */ /* 0x000ff40003800000 */
.L_x_151:
[----:B------:R-:W-:Y:S05]  /*9170*/  BSYNC B1 ;  /* 0x0000000000017941 */ /* 0x000fea0003800000 */
.L_x_150:
[----:B------:R-:W-:Y:S05]  /*9180*/  BRA `(.L_x_152) ;  /* 0xfffffff000507947 */ /* 0x000fea000383ffff */
.L_x_136:
[----:B0-----:R0:W1:Y:S02]  /*9190*/  SYNCS.PHASECHK.TRANS64.TRYWAIT P0, [R21+URZ+0x10], R6 ;  /* 0x00001006150075a7 */ /* 0x001064000800017f */
[----:B-1----:R-:W-:Y:S05]  /*91a0*/  @!P0 NANOSLEEP.SYNCS 0x989680 ;  /* 0x009896800000895d */ /* 0x002fea0003900000 */
[----:B------:R-:W1:Y:S02]  /*91b0*/  @!P0 SYNCS.PHASECHK.TRANS64 P0, [R21+URZ+0x10], R6 ;  /* 0x00001006150085a7 */ /* 0x000e64000800007f */
[----:B-1----:R-:W-:Y:S05]  /*91c0*/  @!P0 BRA `(.L_x_136) ;  /* 0xfffffffc00f08947 */ /* 0x002fea000383ffff */
[----:B------:R-:W-:Y:S05]  /*91d0*/  BRA `(.L_x_153) ;  /* 0xfffffff0008c7947 */ /* 0x000fea000383ffff */
.L_x_144:
[----:B------:R-:W-:Y:S01]  /*91e0*/  BSSY B0, `(.L_x_154) ;  /* 0x0000006000007945 */ /* 0x000fe20003800000 */
[----:B------:R-:W-:-:S07]  /*91f0*/  IMAD.MOV.U32 R15, RZ, RZ, -0x1 ;  /* 0xffffffffff0f7424 */ /* 0x000fce00078e00ff */
[----:B------:R-:W-:Y:S05]  /*9200*/  WARPSYNC.COLLECTIVE R15, `(.L_x_155) ;  /* 0x000000000f0c7348 */ /* 0x000fea0003c00000 */
[----:B------:R-:W-:Y:S02]  /*9210*/  ELECT P6, UR62, PT ;  /* 0x00000000003e782f */ /* 0x000fe400038c0000 */
[----:B------:R-:W-:Y:S01]  /*9220*/  MOV R14, UR62 ;  /* 0x0000003e000e7c02 */ /* 0x000fe20008000f00 */
[----:B------:R-:W-:Y:S10]  /*9230*/  ENDCOLLECTIVE ;  /* 0x000000000000791b */ /* 0x000ff40003800000 */
.L_x_155:
[----:B------:R-:W-:Y:S05]  /*9240*/  BSYNC B0 ;  /* 0x0000000000007941 */ /* 0x000fea0003800000 */
.L_x_154:
[----:B------:R-:W-:Y:S05]  /*9250*/  BRA `(.L_x_156) ;  /* 0xfffffffc00187947 */ /* 0x000fea000383ffff */
.L_x_148:
[----:B0-----:R0:W1:Y:S02]  /*9260*/  SYNCS.PHASECHK.TRANS64.TRYWAIT P0, [R7+URZ], R2 ;  /* 0x00000002070075a7 */ /* 0x001064000800017f */
[----:B-1----:R-:W-:Y:S05]  /*9270*/  @!P0 NANOSLEEP.SYNCS 0x989680 ;  /* 0x009896800000895d */ /* 0x002fea0003900000 */
[----:B------:R-:W1:Y:S02]  /*9280*/  @!P0 SYNCS.PHASECHK.TRANS64 P0, [R7+URZ], R2 ;  /* 0x00000002070085a7 */ /* 0x000e64000800007f */
[----:B-1----:R-:W-:Y:S05]  /*9290*/  @!P0 BRA `(.L_x_148) ;  /* 0xfffffffc00f08947 */ /* 0x002fea000383ffff */
[----:B------:R-:W-:Y:S05]  /*92a0*/  BRA `(.L_x_157) ;  /* 0xfffffffc00507947 */ /* 0x000fea000383ffff */
.L_x_158:
[----:B------:R-:W-:-:S00]  /*92b0*/  BRA `(.L_x_158) ;  /* 0xfffffffc00fc7947 */ /* 0x000fc0000383ffff */
[----:B------:R-:W-:-:S00]  /*92c0*/  NOP ;  /* 0x0000000000007918 */ /* 0x000fc00000000000 */
        /* <DEDUP_REMOVED lines=11> */
.L_x_159:


//--------------------- .nv.global.init           --------------------------
	.section	.nv.global.init,"aw",@progbits
.nv.global.init:
	.type		$str$22,@object
	.size		$str$22,($str$23 - $str$22)
$str$22:
        /*0000*/ 	.byte	0x6b, 0x5f, 0x74, 0x69, 0x6c, 0x65, 0x5f, 0x63, 0x6f, 0x75, 0x6e, 0x74, 0x20, 0x3e, 0x3d, 0x20
        /*0010*/ 	.byte	0x31, 0x00
	.type		$str$23,@object
	.size		$str$23,(__unnamed_1 - $str$23)
$str$23:
        /*0012*/ 	.byte	0x2f, 0x74, 0x6d, 0x70, 0x2f, 0x63, 0x75, 0x74, 0x6c, 0x61, 0x73, 0x73, 0x5f, 0x73, 0x77, 0x65
        /*0022*/ 	.byte	0x65, 0x70, 0x5f, 0x73, 0x72, 0x63, 0x2f, 0x69, 0x6e, 0x63, 0x6c, 0x75, 0x64, 0x65, 0x2f, 0x63
        /*0032*/ 	.byte	0x75, 0x74, 0x6c, 0x61, 0x73, 0x73, 0x2f, 0x67, 0x65, 0x6d, 0x6d, 0x2f, 0x63, 0x6f, 0x6c, 0x6c
        /*0042*/ 	.byte	0x65, 0x63, 0x74, 0x69, 0x76, 0x65, 0x2f, 0x73, 0x6d, 0x39, 0x30, 0x5f, 0x6d, 0x6d, 0x61, 0x5f
        /*0052*/ 	.byte	0x74, 0x6d, 0x61, 0x5f, 0x67, 0x6d, 0x6d, 0x61, 0x5f, 0x73, 0x73, 0x5f, 0x77, 0x61, 0x72, 0x70
        /*0062*/ 	.byte	0x73, 0x70, 0x65, 0x63, 0x69, 0x61, 0x6c, 0x69, 0x7a, 0x65, 0x64, 0x2e, 0x68, 0x70, 0x70, 0x00
	.type		__unnamed_1,@object
	.size		__unnamed_1,(.L_0 - __unnamed_1)
__unnamed_1:
        /*0072*/ 	.byte	0x76, 0x6f, 0x69, 0x64, 0x20, 0x63, 0x75, 0x74, 0x6c, 0x61, 0x73, 0x73, 0x3a, 0x3a, 0x67, 0x65
        /* <DEDUP_REMOVED lines=180> */
        /*0bc2*/ 	.byte	0x74, 0x65, 0x3a, 0x3a, 0x69, 0x64, 0x65, 0x6e, 0x74, 0x69, 0x74, 0x79, 0x5d, 0x00
.L_0:


//--------------------- .nv.shared._ZN7cutlass13device_kernelINS_4gemm6kernel13GemmUniversalIN4cute5tupleIJiiiiEEENS1_10collective13CollectiveMmaINS1_34MainloopSm90TmaGmmaWarpSpecializedILi2ENS5_IJNS4_1CILi2EEENSA_ILi1EEESC_EEENS1_35KernelTmaWarpSpecializedCooperativeEEENS5_IJNSA_ILi256EEENSA_ILi48EEENSA_ILi128EEEEEENS_10bfloat16_tENS5_IJlSC_lEEESK_SL_NS4_8TiledMMAINS4_8MMA_AtomIJNS4_4SM904GMMA27MMA_64x16x16_F32BF16BF16_SSILNSP_5MajorE0ELSR_0ELNSP_7ScaleInE1ELSS_1EEEEEENS4_6LayoutISD_NS5_IJSC_NSA_ILi0EEESW_EEEEENS5_IJNS4_10UnderscoreESZ_SZ_EEEEENS4_13SM90_TMA_LOADENS4_14ComposedLayoutINS4_7SwizzleILi3ELi4ELi3EEENS4_18smem_ptr_flag_bitsILi16EEENSV_INS5_IJNSA_ILi8EEENSA_ILi64EEEEEENS5_IJS19_SC_EEEEEEEvNS4_8identityENS4_23SM90_TMA_LOAD_MULTICASTES1D_vS1E_EENS_8epilogue10collective6detail29Sm90TmaWarpSpecializedAdapterINS1I_15DefaultEpilogueISK_SL_SL_NS1H_6thread17LinearCombinationISK_Li1EffLNS1M_9ScaleType4KindE0ELNS_15FloatRoundStyleE2ESK_EENS1_15EpilogueDefaultEEEEEvvEEEEvNT_6ParamsE --------------------------
	.section	.nv.shared._ZN7cutlass13device_kernelINS_4gemm6kernel13GemmUniversalIN4cute5tupleIJiiiiEEENS1_10collective13CollectiveMmaINS1_34MainloopSm90TmaGmmaWarpSpecializedILi2ENS5_IJNS4_1CILi2EEENSA_ILi1EEESC_EEENS1_35KernelTmaWarpSpecializedCooperativeEEENS5_IJNSA_ILi256EEENSA_ILi48EEENSA_ILi128EEEEEENS_10bfloat16_tENS5_IJlSC_lEEESK_SL_NS4_8TiledMMAINS4_8MMA_AtomIJNS4_4SM904GMMA27MMA_64x16x16_F32BF16BF16_SSILNSP_5MajorE0ELSR_0ELNSP_7ScaleInE1ELSS_1EEEEEENS4_6LayoutISD_NS5_IJSC_NSA_ILi0EEESW_EEEEENS5_IJNS4_10UnderscoreESZ_SZ_EEEEENS4_13SM90_TMA_LOADENS4_14ComposedLayoutINS4_7SwizzleILi3ELi4ELi3EEENS4_18smem_ptr_flag_bitsILi16EEENSV_INS5_IJNSA_ILi8EEENSA_ILi64EEEEEENS5_IJS19_SC_EEEEEEEvNS4_8identityENS4_23SM90_TMA_LOAD_MULTICASTES1D_vS1E_EENS_8epilogue10collective6detail29Sm90TmaWarpSpecializedAdapterINS1I_15DefaultEpilogueISK_SL_SL_NS1H_6thread17LinearCombinationISK_Li1EffLNS1M_9ScaleType4KindE0ELNS_15FloatRoundStyleE2ESK_EENS1_15EpilogueDefaultEEEEEvvEEEEvNT_6ParamsE,"aw",@nobits
	.sectionflags	@""
	.align	16
	.zero		1024


//--------------------- .nv.shared.reserved.0     --------------------------
	.section	.nv.shared.reserved.0,"aw",@nobits
	.weak		__nv_reservedSMEM_offset_0_alias
	.size		__nv_reservedSMEM_offset_0_alias, 0, 0
	.other		__nv_reservedSMEM_offset_0_alias,@"STO_CUDA_RESERVED_SHARED STV_DEFAULT"
__nv_reservedSMEM_offset_0_alias:
	.zero		0


//--------------------- .nv.global                --------------------------
	.section	.nv.global,"aw",@nobits
.nv.global:
	.type		_ZN39_INTERNAL_2fc73cfc_4_k_cu_3425ea0f_36954cute1_E,@object
	.size		_ZN39_INTERNAL_2fc73cfc_4_k_cu_3425ea0f_36954cute1_E,(_ZN39_INTERNAL_2fc73cfc_4_k_cu_3425ea0f_36954cuda3std3__45__cpo6cbeginE - _ZN39_INTERNAL_2fc73cfc_4_k_cu_3425ea0f_36954cute1_E)
_ZN39_INTERNAL_2fc73cfc_4_k_cu_3425ea0f_36954cute1_E:
	.zero		1
	.type		_ZN39_INTERNAL_2fc73cfc_4_k_cu_3425ea0f_36954cuda3std3__45__cpo6cbeginE,@object
	.size		_ZN39_INTERNAL_2fc73cfc_4_k_cu_3425ea0f_36954cuda3std3__45__cpo6cbeginE,(_ZN39_INTERNAL_2fc73cfc_4_k_cu_3425ea0f_36954cuda3std3__48in_placeE - _ZN39_INTERNAL_2fc73cfc_4_k_cu_3425ea0f_36954cuda3std3__45__cpo6cbeginE)
_ZN39_INTERNAL_2fc73cfc_4_k_cu_3425ea0f_36954cuda3std3__45__cpo6cbeginE:
	.zero		1
	.type		_ZN39_INTERNAL_2fc73cfc_4_k_cu_3425ea0f_36954cuda3std3__48in_placeE,@object
	.size		_ZN39_INTERNAL_2fc73cfc_4_k_cu_3425ea0f_36954cuda3std3__48in_placeE,(_ZN39_INTERNAL_2fc73cfc_4_k_cu_3425ea0f_36954cuda3std6ranges3__45__cpo9iter_moveE - _ZN39_INTERNAL_2fc73cfc_4_k_cu_3425ea0f_36954cuda3std3__48in_placeE)
_ZN39_INTERNAL_2fc73cfc_4_k_cu_3425ea0f_36954cuda3std3__48in_placeE:
	.zero		1
	.type		_ZN39_INTERNAL_2fc73cfc_4_k_cu_3425ea0f_36954cuda3std6ranges3__45__cpo9iter_moveE,@object
	.size		_ZN39_INTERNAL_2fc73cfc_4_k_cu_3425ea0f_36954cuda3std6ranges3__45__cpo9iter_moveE,(_ZN39_INTERNAL_2fc73cfc_4_k_cu_3425ea0f_36954cuda3std3__45__cpo5beginE - _ZN39_INTERNAL_2fc73cfc_4_k_cu_3425ea0f_36954cuda3std6ranges3__45__cpo9iter_moveE)
_ZN39_INTERNAL_2fc73cfc_4_k_cu_3425ea0f_36954cuda3std6ranges3__45__cpo9iter_moveE:
	.zero		1
	.type		_ZN39_INTERNAL_2fc73cfc_4_k_cu_3425ea0f_36954cuda3std3__45__cpo5beginE,@object
	.size		_ZN39_INTERNAL_2fc73cfc_4_k_cu_3425ea0f_36954cuda3std3__45__cpo5beginE,(_ZN39_INTERNAL_2fc73cfc_4_k_cu_3425ea0f_36954cuda3std3__441_GLOBAL__N__2fc73cfc_4_k_cu_3425ea0f_36956ignoreE - _ZN39_INTERNAL_2fc73cfc_4_k_cu_3425ea0f_36954cuda3std3__45__cpo5beginE)
_ZN39_INTERNAL_2fc73cfc_4_k_cu_3425ea0f_36954cuda3std3__45__cpo5beginE:
	.zero		1
	.type		_ZN39_INTERNAL_2fc73cfc_4_k_cu_3425ea0f_36954cuda3std3__441_GLOBAL__N__2fc73cfc_4_k_cu_3425ea0f_36956ignoreE,@object
	.size		_ZN39_INTERNAL_2fc73cfc_4_k_cu_3425ea0f_36954cuda3std3__441_GLOBAL__N__2fc73cfc_4_k_cu_3425ea0f_36956ignoreE,(_ZN39_INTERNAL_2fc73cfc_4_k_cu_3425ea0f_36954cute7productE - _ZN39_INTERNAL_2fc73cfc_4_k_cu_3425ea0f_36954cuda3std3__441_GLOBAL__N__2fc73cfc_4_k_cu_3425ea0f_36956ignoreE)
_ZN39_INTERNAL_2fc73cfc_4_k_cu_3425ea0f_36954cuda3std3__441_GLOBAL__N__2fc73cfc_4_k_cu_3425ea0f_36956ignoreE:
	.zero		1
	.type		_ZN39_INTERNAL_2fc73cfc_4_k_cu_3425ea0f_36954cute7productE,@object
	.size		_ZN39_INTERNAL_2fc73cfc_4_k_cu_3425ea0f_36954cute7productE,(_ZN39_INTERNAL_2fc73cfc_4_k_cu_3425ea0f_36954cuda3std3__45__cpo3endE - _ZN39_INTERNAL_2fc73cfc_4_k_cu_3425ea0f_36954cute7productE)
_ZN39_INTERNAL_2fc73cfc_4_k_cu_3425ea0f_36954cute7productE:
	.zero		1
	.type		_ZN39_INTERNAL_2fc73cfc_4_k_cu_3425ea0f_36954cuda3std3__45__cpo3endE,@object
	.size		_ZN39_INTERNAL_2fc73cfc_4_k_cu_3425ea0f_36954cuda3std3__45__cpo3endE,(_ZN39_INTERNAL_2fc73cfc_4_k_cu_3425ea0f_36954cuda3std3__419piecewise_constructE - _ZN39_INTERNAL_2fc73cfc_4_k_cu_3425ea0f_36954cuda3std3__45__cpo3endE)
_ZN39_INTERNAL_2fc73cfc_4_k_cu_3425ea0f_36954cuda3std3__45__cpo3endE:
	.zero		1
	.type		_ZN39_INTERNAL_2fc73cfc_4_k_cu_3425ea0f_36954cuda3std3__419piecewise_constructE,@object
	.size		_ZN39_INTERNAL_2fc73cfc_4_k_cu_3425ea0f_36954cuda3std3__419piecewise_constructE,(_ZN39_INTERNAL_2fc73cfc_4_k_cu_3425ea0f_36954cuda3std3__45__cpo4cendE - _ZN39_INTERNAL_2fc73cfc_4_k_cu_3425ea0f_36954cuda3std3__419piecewise_constructE)
_ZN39_INTERNAL_2fc73cfc_4_k_cu_3425ea0f_36954cuda3std3__419piecewise_constructE:
	.zero		1
	.type		_ZN39_INTERNAL_2fc73cfc_4_k_cu_3425ea0f_36954cuda3std3__45__cpo4cendE,@object
	.size		_ZN39_INTERNAL_2fc73cfc_4_k_cu_3425ea0f_36954cuda3std3__45__cpo4cendE,(_ZN39_INTERNAL_2fc73cfc_4_k_cu_3425ea0f_36954cuda3std6ranges3__45__cpo4swapE - _ZN39_INTERNAL_2fc73cfc_4_k_cu_3425ea0f_36954cuda3std3__45__cpo4cendE)
_ZN39_INTERNAL_2fc73cfc_4_k_cu_3425ea0f_36954cuda3std3__45__cpo4cendE:
	.zero		1
	.type		_ZN39_INTERNAL_2fc73cfc_4_k_cu_3425ea0f_36954cuda3std6ranges3__45__cpo4swapE,@object
	.size		_ZN39_INTERNAL_2fc73cfc_4_k_cu_3425ea0f_36954cuda3std6ranges3__45__cpo4swapE,(.L_8 - _ZN39_INTERNAL_2fc73cfc_4_k_cu_3425ea0f_36954cuda3std6ranges3__45__cpo4swapE)
_ZN39_INTERNAL_2fc73cfc_4_k_cu_3425ea0f_36954cuda3std6ranges3__45__cpo4swapE:
	.zero		1
.L_8:


//--------------------- .nv.constant0._ZN7cutlass13device_kernelINS_4gemm6kernel13GemmUniversalIN4cute5tupleIJiiiiEEENS1_10collective13CollectiveMmaINS1_34MainloopSm90TmaGmmaWarpSpecializedILi2ENS5_IJNS4_1CILi2EEENSA_ILi1EEESC_EEENS1_35KernelTmaWarpSpecializedCooperativeEEENS5_IJNSA_ILi256EEENSA_ILi48EEENSA_ILi128EEEEEENS_10bfloat16_tENS5_IJlSC_lEEESK_SL_NS4_8TiledMMAINS4_8MMA_AtomIJNS4_4SM904GMMA27MMA_64x16x16_F32BF16BF16_SSILNSP_5MajorE0ELSR_0ELNSP_7ScaleInE1ELSS_1EEEEEENS4_6LayoutISD_NS5_IJSC_NSA_ILi0EEESW_EEEEENS5_IJNS4_10UnderscoreESZ_SZ_EEEEENS4_13SM90_TMA_LOADENS4_14ComposedLayoutINS4_7SwizzleILi3ELi4ELi3EEENS4_18smem_ptr_flag_bitsILi16EEENSV_INS5_IJNSA_ILi8EEENSA_ILi64EEEEEENS5_IJS19_SC_EEEEEEEvNS4_8identityENS4_23SM90_TMA_LOAD_MULTICASTES1D_vS1E_EENS_8epilogue10collective6detail29Sm90TmaWarpSpecializedAdapterINS1I_15DefaultEpilogueISK_SL_SL_NS1H_6thread17LinearCombinationISK_Li1EffLNS1M_9ScaleType4KindE0ELNS_15FloatRoundStyleE2ESK_EENS1_15EpilogueDefaultEEEEEvvEEEEvNT_6ParamsE --------------------------
	.section	.nv.constant0._ZN7cutlass13device_kernelINS_4gemm6kernel13GemmUniversalIN4cute5tupleIJiiiiEEENS1_10collective13CollectiveMmaINS1_34MainloopSm90TmaGmmaWarpSpecializedILi2ENS5_IJNS4_1CILi2EEENSA_ILi1EEESC_EEENS1_35KernelTmaWarpSpecializedCooperativeEEENS5_IJNSA_ILi256EEENSA_ILi48EEENSA_ILi128EEEEEENS_10bfloat16_tENS5_IJlSC_lEEESK_SL_NS4_8TiledMMAINS4_8MMA_AtomIJNS4_4SM904GMMA27MMA_64x16x16_F32BF16BF16_SSILNSP_5MajorE0ELSR_0ELNSP_7ScaleInE1ELSS_1EEEEEENS4_6LayoutISD_NS5_IJSC_NSA_ILi0EEESW_EEEEENS5_IJNS4_10UnderscoreESZ_SZ_EEEEENS4_13SM90_TMA_LOADENS4_14ComposedLayoutINS4_7SwizzleILi3ELi4ELi3EEENS4_18smem_ptr_flag_bitsILi16EEENSV_INS5_IJNSA_ILi8EEENSA_ILi64EEEEEENS5_IJS19_SC_EEEEEEEvNS4_8identityENS4_23SM90_TMA_LOAD_MULTICASTES1D_vS1E_EENS_8epilogue10collective6detail29Sm90TmaWarpSpecializedAdapterINS1I_15DefaultEpilogueISK_SL_SL_NS1H_6thread17LinearCombinationISK_Li1EffLNS1M_9ScaleType4KindE0ELNS_15FloatRoundStyleE2ESK_EENS1_15EpilogueDefaultEEEEEvvEEEEvNT_6ParamsE,"a",@progbits
	.sectionflags	@""
	.align	4
.nv.constant0._ZN7cutlass13device_kernelINS_4gemm6kernel13GemmUniversalIN4cute5tupleIJiiiiEEENS1_10collective13CollectiveMmaINS1_34MainloopSm90TmaGmmaWarpSpecializedILi2ENS5_IJNS4_1CILi2EEENSA_ILi1EEESC_EEENS1_35KernelTmaWarpSpecializedCooperativeEEENS5_IJNSA_ILi256EEENSA_ILi48EEENSA_ILi128EEEEEENS_10bfloat16_tENS5_IJlSC_lEEESK_SL_NS4_8TiledMMAINS4_8MMA_AtomIJNS4_4SM904GMMA27MMA_64x16x16_F32BF16BF16_SSILNSP_5MajorE0ELSR_0ELNSP_7ScaleInE1ELSS_1EEEEEENS4_6LayoutISD_NS5_IJSC_NSA_ILi0EEESW_EEEEENS5_IJNS4_10UnderscoreESZ_SZ_EEEEENS4_13SM90_TMA_LOADENS4_14ComposedLayoutINS4_7SwizzleILi3ELi4ELi3EEENS4_18smem_ptr_flag_bitsILi16EEENSV_INS5_IJNSA_ILi8EEENSA_ILi64EEEEEENS5_IJS19_SC_EEEEEEEvNS4_8identityENS4_23SM90_TMA_LOAD_MULTICASTES1D_vS1E_EENS_8epilogue10collective6detail29Sm90TmaWarpSpecializedAdapterINS1I_15DefaultEpilogueISK_SL_SL_NS1H_6thread17LinearCombinationISK_Li1EffLNS1M_9ScaleType4KindE0ELNS_15FloatRoundStyleE2ESK_EENS1_15EpilogueDefaultEEEEEvvEEEEvNT_6ParamsE:
	.zero		1664


//--------------------- SYMBOLS --------------------------

	.type		.nv.reservedSmem.offset0,@object
	.size		.nv.reservedSmem.offset0,0x4
	.type		__assertfail,@function
